// auto-generated by cutlass_sweep.gemm — config: {"arch": "sm_100", "cluster_m": 2, "cluster_n": 2, "dtype": "mxfp4", "dtype_b": "mxfp4", "layout": "nt", "stages": 0, "tile_k": 256, "tile_m": 256, "tile_n": 64}
#include "cutlass/cutlass.h"
#include "cutlass/gemm/collective/collective_builder.hpp"
#include "cutlass/gemm/device/gemm_universal_adapter.h"
#include "cutlass/gemm/kernel/gemm_universal.hpp"
#include "cutlass/epilogue/collective/collective_builder.hpp"

using ElemA = cutlass::mx_float4_t<cutlass::float_e2m1_t>;
using ElemB = cutlass::mx_float4_t<cutlass::float_e2m1_t>;
using ElemCD = cutlass::bfloat16_t;
using Acc  = float;
using TileShape    = cute::Shape<cute::_256, cute::_64, cute::_256>;
using ClusterShape = cute::Shape<cute::_2, cute::_2, cute::_1>;

using CollectiveEpilogue = typename cutlass::epilogue::collective::CollectiveBuilder<
    cutlass::arch::Sm100, cutlass::arch::OpClassTensorOp,
    TileShape, ClusterShape,
    cutlass::epilogue::collective::EpilogueTileAuto,
    Acc, Acc,
    ElemCD, cutlass::layout::RowMajor, 128 / cutlass::sizeof_bits<ElemCD>::value,
    ElemCD, cutlass::layout::RowMajor, 128 / cutlass::sizeof_bits<ElemCD>::value,
    cutlass::epilogue::collective::EpilogueScheduleAuto
  >::CollectiveOp;

using CollectiveMainloop = typename cutlass::gemm::collective::CollectiveBuilder<
    cutlass::arch::Sm100, cutlass::arch::OpClassBlockScaledTensorOp,
    ElemA, cutlass::layout::RowMajor, 32,
    ElemB, cutlass::layout::ColumnMajor, 32,
    Acc,
    TileShape, ClusterShape,
    cutlass::gemm::collective::StageCountAutoCarveout<static_cast<int>(sizeof(typename CollectiveEpilogue::SharedStorage))>,
    cutlass::gemm::collective::KernelScheduleAuto
  >::CollectiveOp;

using GemmKernel = cutlass::gemm::kernel::GemmUniversal<
    cute::Shape<int,int,int,int>,
    CollectiveMainloop,
    CollectiveEpilogue
>;
using Gemm = cutlass::gemm::device::GemmUniversalAdapter<GemmKernel>;

// Force the device kernel symbol into the cubin without needing a host main.
auto* _anchor = &cutlass::device_kernel<GemmKernel>;


// ===== COMPILED SASS (sm_100a) =====

	.target	sm_100a

	.elftype	@"ET_EXEC"


//--------------------- .note.nv.tkinfo           --------------------------
	.section	.note.nv.tkinfo,"",@"SHT_NOTE"
	.sectionflags	@"SHF_NOTE_NV_TKINFO"
	.tkinfo
        /*0018*/ 	.word	0x00000002
        /*0030*/ 	.string	""
        /*0030*/ 	.string	"ptxas"
        /*0030*/ 	.string	"Cuda compilation tools, release 13.0, V13.0.88"
        /*0030*/ 	.string	"Build cuda_13.0.r13.0/compiler.36424714_0"
        /*0030*/ 	.string	"-arch sm_100a -m 64 "



//--------------------- .note.nv.cuinfo           --------------------------
	.section	.note.nv.cuinfo,"",@"SHT_NOTE"
	.sectionflags	@"SHF_NOTE_NV_CUINFO"
        /*0018*/ 	.short	0x0002
        /*001a*/ 	.short	0x0064
        /*001c*/ 	.short	0x0082
	.zero		2


//--------------------- .nv.info                  --------------------------
	.section	.nv.info,"",@"SHT_CUDA_INFO"
	.align	4


	//----- nvinfo : EIATTR_REGCOUNT
	.align		4
        /*0000*/ 	.byte	0x04, 0x2f
        /*0002*/ 	.short	(.L_19 - .L_18)
	.align		4
.L_18:
        /*0004*/ 	.word	index@(_ZN7cutlass13device_kernelINS_4gemm6kernel13GemmUniversalIN4cute5tupleIJiiiiEEENS1_10collective13CollectiveMmaINS1_46MainloopSm100TmaUmmaWarpSpecializedBlockScaledILi9ELi2ELi2ENS5_IJNS4_1CILi2EEESB_NSA_ILi1EEEEEEEENS5_IJNSA_ILi256EEENSA_ILi64EEESF_EEENS5_IJNS_12float_e2m1_tENS_13float_ue8m0_tEEEENS5_IJNS5_IJlSC_lEEENS4_6LayoutINS5_IJNS5_IJNS5_IJNSA_ILi32EEENSA_ILi4EEEEEEiEEESQ_NS5_IJSC_iEEEEEENS5_IJNS5_IJNS5_IJNSA_ILi16EEESO_EEEiEEENS5_IJNS5_IJNSA_ILi0EEESC_EEENSA_ILi512EEEEEENS5_IJSW_iEEEEEEEEEEESK_S13_NS4_8TiledMMAINS4_8MMA_AtomIJNS4_23SM100_MMA_MXF4_2x1SM_SSISI_SI_fSJ_Li256ELi64ELi32ELNS4_4UMMA5MajorE0ELS18_0ELNS17_7ScaleInE0ELS19_0EEEEEENSM_INS5_IJSC_SC_SC_EEENS5_IJSW_SW_SW_EEEEENS5_IJNS4_10UnderscoreES1F_S1F_EEEEENS5_IJNS4_28SM100_TMA_2SM_LOAD_MULTICASTES1I_EEENS5_IJNS4_14ComposedLayoutINS4_7SwizzleILi3ELi4ELi3EEENS4_18smem_ptr_flag_bitsILi4EEENSM_INS5_IJNSA_ILi8EEESF_EEENS5_IJSF_SC_EEEEEEENSM_INS5_IJNS5_IJNS5_IJSP_SC_EEENS5_IJSN_SB_EEEEEESC_NS5_IJSB_SB_EEEEEENS5_IJNS5_IJNS5_IJSU_SY_EEESX_EEESW_NS5_IJSB_SY_EEEEEEEEEEEvNS4_8identityENS5_IJNS4_18SM100_TMA_2SM_LOADES1I_EEES24_vS25_EENS_8epilogue10collective18CollectiveEpilogueINS29_23Sm100TmaWarpSpecializedILi3ELi2ELi32ELb1ELb0EEEJNS5_IJNSA_ILi128EEESG_SF_EEENS5_IJNSM_IS2E_SC_EENSM_ISN_SC_EEEEENS_10bfloat16_tESL_S2J_SL_NS29_6fusion15FusionCallbacksIS2D_NS2K_17LinearCombinationIS2J_fS2J_fLNS_15FloatRoundStyleE2EEES2F_S2I_JEEENS4_5SM1004TMEM4LOAD26SM100_TMEM_LOAD_32dp32b32xENS4_13SM90_TMA_LOADENS1K_INS1L_ILi2ELi4ELi3EEENS1N_ILi16EEENSM_INS5_IJS1P_SN_EEENS5_IJSN_SC_EEEEEEENS4_39AutoVectorizingCopyWithAssumedAlignmentILi128EEENS4_14SM90_TMA_STOREES30_S32_S32_EEEvvEEEEvNT_6ParamsE)
        /*0008*/ 	.word	0x0000007a


	//----- nvinfo : EIATTR_FRAME_SIZE
	.align		4
.L_19:
        /*000c*/ 	.byte	0x04, 0x11
        /*000e*/ 	.short	(.L_21 - .L_20)
	.align		4
.L_20:
        /*0010*/ 	.word	index@($__internal_2_$__cuda_sm10x_tcgen05_guardrail_trap_unallocated_columns_being_dealloced)
        /*0014*/ 	.word	0x00000000


	//----- nvinfo : EIATTR_FRAME_SIZE
	.align		4
.L_21:
        /*0018*/ 	.byte	0x04, 0x11
        /*001a*/ 	.short	(.L_23 - .L_22)
	.align		4
.L_22:
        /*001c*/ 	.word	index@($__internal_1_$__cuda_sm10x_tcgen05_guardrail_trap_phase_invalid_during_alloc)
        /*0020*/ 	.word	0x00000000


	//----- nvinfo : EIATTR_FRAME_SIZE
	.align		4
.L_23:
        /*0024*/ 	.byte	0x04, 0x11
        /*0026*/ 	.short	(.L_25 - .L_24)
	.align		4
.L_24:
        /*0028*/ 	.word	index@($__internal_0_$__cuda_sm10x_tcgen05_guardrail_trap_col_being_dealloced_not_returned_by_alloc)
        /*002c*/ 	.word	0x00000000


	//----- nvinfo : EIATTR_FRAME_SIZE
	.align		4
.L_25:
        /*0030*/ 	.byte	0x04, 0x11
        /*0032*/ 	.short	(.L_27 - .L_26)
	.align		4
.L_26:
        /*0034*/ 	.word	index@(_ZN7cutlass13device_kernelINS_4gemm6kernel13GemmUniversalIN4cute5tupleIJiiiiEEENS1_10collective13CollectiveMmaINS1_46MainloopSm100TmaUmmaWarpSpecializedBlockScaledILi9ELi2ELi2ENS5_IJNS4_1CILi2EEESB_NSA_ILi1EEEEEEEENS5_IJNSA_ILi256EEENSA_ILi64EEESF_EEENS5_IJNS_12float_e2m1_tENS_13float_ue8m0_tEEEENS5_IJNS5_IJlSC_lEEENS4_6LayoutINS5_IJNS5_IJNS5_IJNSA_ILi32EEENSA_ILi4EEEEEEiEEESQ_NS5_IJSC_iEEEEEENS5_IJNS5_IJNS5_IJNSA_ILi16EEESO_EEEiEEENS5_IJNS5_IJNSA_ILi0EEESC_EEENSA_ILi512EEEEEENS5_IJSW_iEEEEEEEEEEESK_S13_NS4_8TiledMMAINS4_8MMA_AtomIJNS4_23SM100_MMA_MXF4_2x1SM_SSISI_SI_fSJ_Li256ELi64ELi32ELNS4_4UMMA5MajorE0ELS18_0ELNS17_7ScaleInE0ELS19_0EEEEEENSM_INS5_IJSC_SC_SC_EEENS5_IJSW_SW_SW_EEEEENS5_IJNS4_10UnderscoreES1F_S1F_EEEEENS5_IJNS4_28SM100_TMA_2SM_LOAD_MULTICASTES1I_EEENS5_IJNS4_14ComposedLayoutINS4_7SwizzleILi3ELi4ELi3EEENS4_18smem_ptr_flag_bitsILi4EEENSM_INS5_IJNSA_ILi8EEESF_EEENS5_IJSF_SC_EEEEEEENSM_INS5_IJNS5_IJNS5_IJSP_SC_EEENS5_IJSN_SB_EEEEEESC_NS5_IJSB_SB_EEEEEENS5_IJNS5_IJNS5_IJSU_SY_EEESX_EEESW_NS5_IJSB_SY_EEEEEEEEEEEvNS4_8identityENS5_IJNS4_18SM100_TMA_2SM_LOADES1I_EEES24_vS25_EENS_8epilogue10collective18CollectiveEpilogueINS29_23Sm100TmaWarpSpecializedILi3ELi2ELi32ELb1ELb0EEEJNS5_IJNSA_ILi128EEESG_SF_EEENS5_IJNSM_IS2E_SC_EENSM_ISN_SC_EEEEENS_10bfloat16_tESL_S2J_SL_NS29_6fusion15FusionCallbacksIS2D_NS2K_17LinearCombinationIS2J_fS2J_fLNS_15FloatRoundStyleE2EEES2F_S2I_JEEENS4_5SM1004TMEM4LOAD26SM100_TMEM_LOAD_32dp32b32xENS4_13SM90_TMA_LOADENS1K_INS1L_ILi2ELi4ELi3EEENS1N_ILi16EEENSM_INS5_IJS1P_SN_EEENS5_IJSN_SC_EEEEEEENS4_39AutoVectorizingCopyWithAssumedAlignmentILi128EEENS4_14SM90_TMA_STOREES30_S32_S32_EEEvvEEEEvNT_6ParamsE)
        /*0038*/ 	.word	0x00000000


	//----- nvinfo : EIATTR_MIN_STACK_SIZE
	.align		4
.L_27:
        /*003c*/ 	.byte	0x04, 0x12
        /*003e*/ 	.short	(.L_29 - .L_28)
	.align		4
.L_28:
        /*0040*/ 	.word	index@(_ZN7cutlass13device_kernelINS_4gemm6kernel13GemmUniversalIN4cute5tupleIJiiiiEEENS1_10collective13CollectiveMmaINS1_46MainloopSm100TmaUmmaWarpSpecializedBlockScaledILi9ELi2ELi2ENS5_IJNS4_1CILi2EEESB_NSA_ILi1EEEEEEEENS5_IJNSA_ILi256EEENSA_ILi64EEESF_EEENS5_IJNS_12float_e2m1_tENS_13float_ue8m0_tEEEENS5_IJNS5_IJlSC_lEEENS4_6LayoutINS5_IJNS5_IJNS5_IJNSA_ILi32EEENSA_ILi4EEEEEEiEEESQ_NS5_IJSC_iEEEEEENS5_IJNS5_IJNS5_IJNSA_ILi16EEESO_EEEiEEENS5_IJNS5_IJNSA_ILi0EEESC_EEENSA_ILi512EEEEEENS5_IJSW_iEEEEEEEEEEESK_S13_NS4_8TiledMMAINS4_8MMA_AtomIJNS4_23SM100_MMA_MXF4_2x1SM_SSISI_SI_fSJ_Li256ELi64ELi32ELNS4_4UMMA5MajorE0ELS18_0ELNS17_7ScaleInE0ELS19_0EEEEEENSM_INS5_IJSC_SC_SC_EEENS5_IJSW_SW_SW_EEEEENS5_IJNS4_10UnderscoreES1F_S1F_EEEEENS5_IJNS4_28SM100_TMA_2SM_LOAD_MULTICASTES1I_EEENS5_IJNS4_14ComposedLayoutINS4_7SwizzleILi3ELi4ELi3EEENS4_18smem_ptr_flag_bitsILi4EEENSM_INS5_IJNSA_ILi8EEESF_EEENS5_IJSF_SC_EEEEEEENSM_INS5_IJNS5_IJNS5_IJSP_SC_EEENS5_IJSN_SB_EEEEEESC_NS5_IJSB_SB_EEEEEENS5_IJNS5_IJNS5_IJSU_SY_EEESX_EEESW_NS5_IJSB_SY_EEEEEEEEEEEvNS4_8identityENS5_IJNS4_18SM100_TMA_2SM_LOADES1I_EEES24_vS25_EENS_8epilogue10collective18CollectiveEpilogueINS29_23Sm100TmaWarpSpecializedILi3ELi2ELi32ELb1ELb0EEEJNS5_IJNSA_ILi128EEESG_SF_EEENS5_IJNSM_IS2E_SC_EENSM_ISN_SC_EEEEENS_10bfloat16_tESL_S2J_SL_NS29_6fusion15FusionCallbacksIS2D_NS2K_17LinearCombinationIS2J_fS2J_fLNS_15FloatRoundStyleE2EEES2F_S2I_JEEENS4_5SM1004TMEM4LOAD26SM100_TMEM_LOAD_32dp32b32xENS4_13SM90_TMA_LOADENS1K_INS1L_ILi2ELi4ELi3EEENS1N_ILi16EEENSM_INS5_IJS1P_SN_EEENS5_IJSN_SC_EEEEEEENS4_39AutoVectorizingCopyWithAssumedAlignmentILi128EEENS4_14SM90_TMA_STOREES30_S32_S32_EEEvvEEEEvNT_6ParamsE)
        /*0044*/ 	.word	0x00000000
.L_29:


//--------------------- .nv.compat                --------------------------
	.section	.nv.compat,"",@"SHT_CUDA_COMPAT_INFO"
	.align	4
        /*0000*/ 	.byte	0x02, 0x09, 0x01, 0x00, 0x02, 0x02, 0x02, 0x00, 0x02, 0x05, 0x05, 0x00, 0x03, 0x07, 0x01, 0x01
        /*0010*/ 	.byte	0x02, 0x03, 0x01, 0x00, 0x02, 0x06, 0x01, 0x00, 0x04, 0x0b, 0x08, 0x00, 0x09, 0x00, 0x00, 0x00
        /*0020*/ 	.byte	0x00, 0x00, 0x00, 0x00


//--------------------- .nv.info._ZN7cutlass13device_kernelINS_4gemm6kernel13GemmUniversalIN4cute5tupleIJiiiiEEENS1_10collective13CollectiveMmaINS1_46MainloopSm100TmaUmmaWarpSpecializedBlockScaledILi9ELi2ELi2ENS5_IJNS4_1CILi2EEESB_NSA_ILi1EEEEEEEENS5_IJNSA_ILi256EEENSA_ILi64EEESF_EEENS5_IJNS_12float_e2m1_tENS_13float_ue8m0_tEEEENS5_IJNS5_IJlSC_lEEENS4_6LayoutINS5_IJNS5_IJNS5_IJNSA_ILi32EEENSA_ILi4EEEEEEiEEESQ_NS5_IJSC_iEEEEEENS5_IJNS5_IJNS5_IJNSA_ILi16EEESO_EEEiEEENS5_IJNS5_IJNSA_ILi0EEESC_EEENSA_ILi512EEEEEENS5_IJSW_iEEEEEEEEEEESK_S13_NS4_8TiledMMAINS4_8MMA_AtomIJNS4_23SM100_MMA_MXF4_2x1SM_SSISI_SI_fSJ_Li256ELi64ELi32ELNS4_4UMMA5MajorE0ELS18_0ELNS17_7ScaleInE0ELS19_0EEEEEENSM_INS5_IJSC_SC_SC_EEENS5_IJSW_SW_SW_EEEEENS5_IJNS4_10UnderscoreES1F_S1F_EEEEENS5_IJNS4_28SM100_TMA_2SM_LOAD_MULTICASTES1I_EEENS5_IJNS4_14ComposedLayoutINS4_7SwizzleILi3ELi4ELi3EEENS4_18smem_ptr_flag_bitsILi4EEENSM_INS5_IJNSA_ILi8EEESF_EEENS5_IJSF_SC_EEEEEEENSM_INS5_IJNS5_IJNS5_IJSP_SC_EEENS5_IJSN_SB_EEEEEESC_NS5_IJSB_SB_EEEEEENS5_IJNS5_IJNS5_IJSU_SY_EEESX_EEESW_NS5_IJSB_SY_EEEEEEEEEEEvNS4_8identityENS5_IJNS4_18SM100_TMA_2SM_LOADES1I_EEES24_vS25_EENS_8epilogue10collective18CollectiveEpilogueINS29_23Sm100TmaWarpSpecializedILi3ELi2ELi32ELb1ELb0EEEJNS5_IJNSA_ILi128EEESG_SF_EEENS5_IJNSM_IS2E_SC_EENSM_ISN_SC_EEEEENS_10bfloat16_tESL_S2J_SL_NS29_6fusion15FusionCallbacksIS2D_NS2K_17LinearCombinationIS2J_fS2J_fLNS_15FloatRoundStyleE2EEES2F_S2I_JEEENS4_5SM1004TMEM4LOAD26SM100_TMEM_LOAD_32dp32b32xENS4_13SM90_TMA_LOADENS1K_INS1L_ILi2ELi4ELi3EEENS1N_ILi16EEENSM_INS5_IJS1P_SN_EEENS5_IJSN_SC_EEEEEEENS4_39AutoVectorizingCopyWithAssumedAlignmentILi128EEENS4_14SM90_TMA_STOREES30_S32_S32_EEEvvEEEEvNT_6ParamsE --------------------------
	.section	.nv.info._ZN7cutlass13device_kernelINS_4gemm6kernel13GemmUniversalIN4cute5tupleIJiiiiEEENS1_10collective13CollectiveMmaINS1_46MainloopSm100TmaUmmaWarpSpecializedBlockScaledILi9ELi2ELi2ENS5_IJNS4_1CILi2EEESB_NSA_ILi1EEEEEEEENS5_IJNSA_ILi256EEENSA_ILi64EEESF_EEENS5_IJNS_12float_e2m1_tENS_13float_ue8m0_tEEEENS5_IJNS5_IJlSC_lEEENS4_6LayoutINS5_IJNS5_IJNS5_IJNSA_ILi32EEENSA_ILi4EEEEEEiEEESQ_NS5_IJSC_iEEEEEENS5_IJNS5_IJNS5_IJNSA_ILi16EEESO_EEEiEEENS5_IJNS5_IJNSA_ILi0EEESC_EEENSA_ILi512EEEEEENS5_IJSW_iEEEEEEEEEEESK_S13_NS4_8TiledMMAINS4_8MMA_AtomIJNS4_23SM100_MMA_MXF4_2x1SM_SSISI_SI_fSJ_Li256ELi64ELi32ELNS4_4UMMA5MajorE0ELS18_0ELNS17_7ScaleInE0ELS19_0EEEEEENSM_INS5_IJSC_SC_SC_EEENS5_IJSW_SW_SW_EEEEENS5_IJNS4_10UnderscoreES1F_S1F_EEEEENS5_IJNS4_28SM100_TMA_2SM_LOAD_MULTICASTES1I_EEENS5_IJNS4_14ComposedLayoutINS4_7SwizzleILi3ELi4ELi3EEENS4_18smem_ptr_flag_bitsILi4EEENSM_INS5_IJNSA_ILi8EEESF_EEENS5_IJSF_SC_EEEEEEENSM_INS5_IJNS5_IJNS5_IJSP_SC_EEENS5_IJSN_SB_EEEEEESC_NS5_IJSB_SB_EEEEEENS5_IJNS5_IJNS5_IJSU_SY_EEESX_EEESW_NS5_IJSB_SY_EEEEEEEEEEEvNS4_8identityENS5_IJNS4_18SM100_TMA_2SM_LOADES1I_EEES24_vS25_EENS_8epilogue10collective18CollectiveEpilogueINS29_23Sm100TmaWarpSpecializedILi3ELi2ELi32ELb1ELb0EEEJNS5_IJNSA_ILi128EEESG_SF_EEENS5_IJNSM_IS2E_SC_EENSM_ISN_SC_EEEEENS_10bfloat16_tESL_S2J_SL_NS29_6fusion15FusionCallbacksIS2D_NS2K_17LinearCombinationIS2J_fS2J_fLNS_15FloatRoundStyleE2EEES2F_S2I_JEEENS4_5SM1004TMEM4LOAD26SM100_TMEM_LOAD_32dp32b32xENS4_13SM90_TMA_LOADENS1K_INS1L_ILi2ELi4ELi3EEENS1N_ILi16EEENSM_INS5_IJS1P_SN_EEENS5_IJSN_SC_EEEEEEENS4_39AutoVectorizingCopyWithAssumedAlignmentILi128EEENS4_14SM90_TMA_STOREES30_S32_S32_EEEvvEEEEvNT_6ParamsE,"",@"SHT_CUDA_INFO"
	.sectionflags	@""
	.align	4


	//----- nvinfo : EIATTR_CUDA_API_VERSION
	.align		4
        /*0000*/ 	.byte	0x04, 0x37
        /*0002*/ 	.short	(.L_31 - .L_30)
.L_30:
        /*0004*/ 	.word	0x00000082


	//----- nvinfo : EIATTR_KPARAM_INFO
	.align		4
.L_31:
        /*0008*/ 	.byte	0x04, 0x17
        /*000a*/ 	.short	(.L_33 - .L_32)
.L_32:
        /*000c*/ 	.word	0x00000000
        /*0010*/ 	.short	0x0000
        /*0012*/ 	.short	0x0000
        /*0014*/ 	.byte	0x00, 0xf0, 0x01, 0x30


	//----- nvinfo : EIATTR_AT_ENTRY_FRAGMENTS
	.align		4
.L_33:
        /*0018*/ 	.byte	0x04, 0x4f
        /*001a*/ 	.short	(.L_35 - .L_34)


	//   ....[0]....
.L_34:
        /*001c*/ 	.word	0x00000007


	//----- nvinfo : EIATTR_RESERVED_SMEM_USED
	.align		4
.L_35:
        /*0020*/ 	.byte	0x01, 0x41
	.zero		2


	//----- nvinfo : EIATTR_SPARSE_MMA_MASK
	.align		4
        /*0024*/ 	.byte	0x03, 0x50
        /*0026*/ 	.short	0x0000


	//----- nvinfo : EIATTR_TCGEN05_2CTA_USED
	.align		4
        /*0028*/ 	.byte	0x01, 0x52
	.zero		2


	//----- nvinfo : EIATTR_MAXREG_COUNT
	.align		4
        /*002c*/ 	.byte	0x03, 0x1b
        /*002e*/ 	.short	0x00ff


	//----- nvinfo : EIATTR_NUM_BARRIERS
	.align		4
        /*0030*/ 	.byte	0x02, 0x4c
        /*0032*/ 	.byte	0x07
	.zero		1


	//----- nvinfo : EIATTR_EXTERNS
	.align		4
        /*0034*/ 	.byte	0x04, 0x0f
        /*0036*/ 	.short	(.L_37 - .L_36)


	//   ....[0]....
	.align		4
.L_36:
        /*0038*/ 	.word	index@(__assertfail)


	//----- nvinfo : EIATTR_MERCURY_ISA_VERSION
	.align		4
.L_37:
        /*003c*/ 	.byte	0x03, 0x5f
        /*003e*/ 	.short	0x0101


	//----- nvinfo : EIATTR_INT_WARP_WIDE_INSTR_OFFSETS
	.align		4
        /*0040*/ 	.byte	0x04, 0x31
        /*0042*/ 	.short	(.L_39 - .L_38)


	//   ....[0]....
.L_38:
        /*0044*/ 	.word	0x00000e40


	//   ....[1]....
        /*0048*/ 	.word	0x00000ee0


	//   ....[2]....
        /*004c*/ 	.word	0x00005280


	//   ....[3]....
        /*0050*/ 	.word	0x000052a0


	//   ....[4]....
        /*0054*/ 	.word	0x000052d0


	//   ....[5]....
        /*0058*/ 	.word	0x00005ea0


	//   ....[6]....
        /*005c*/ 	.word	0x00005f20


	//   ....[7]....
        /*0060*/ 	.word	0x00006020


	//   ....[8]....
        /*0064*/ 	.word	0x00006130


	//----- nvinfo : EIATTR_COOP_GROUP_MASK_REGIDS
	.align		4
.L_39:
        /*0068*/ 	.byte	0x04, 0x29
        /*006a*/ 	.short	(.L_41 - .L_40)


	//   ....[0]....
.L_40:
        /*006c*/ 	.word	0xffffffff


	//   ....[1]....
        /*0070*/ 	.word	0xffffffff


	//   ....[2]....
        /*0074*/ 	.word	0xffffffff


	//   ....[3]....
        /*0078*/ 	.word	0xffffffff


	//   ....[4]....
        /*007c*/ 	.word	0xffffffff


	//   ....[5]....
        /*0080*/ 	.word	0xffffffff


	//   ....[6]....
        /*0084*/ 	.word	0xffffffff


	//   ....[7]....
        /*0088*/ 	.word	0xffffffff


	//   ....[8]....
        /*008c*/ 	.word	0xffffffff


	//   ....[9]....
        /*0090*/ 	.word	0xffffffff


	//   ....[10]....
        /*0094*/ 	.word	0xffffffff


	//   ....[11]....
        /*0098*/ 	.word	0xffffffff


	//   ....[12]....
        /*009c*/ 	.word	0xffffffff


	//   ....[13]....
        /*00a0*/ 	.word	0xffffffff


	//----- nvinfo : EIATTR_COOP_GROUP_INSTR_OFFSETS
	.align		4
.L_41:
        /*00a4*/ 	.byte	0x04, 0x28
        /*00a6*/ 	.short	(.L_43 - .L_42)


	//   ....[0]....
.L_42:
        /*00a8*/ 	.word	0x000000b0


	//   ....[1]....
        /*00ac*/ 	.word	0x00000580


	//   ....[2]....
        /*00b0*/ 	.word	0x00000810


	//   ....[3]....
        /*00b4*/ 	.word	0x00000980


	//   ....[4]....
        /*00b8*/ 	.word	0x00000a70


	//   ....[5]....
        /*00bc*/ 	.word	0x00000bd0


	//   ....[6]....
        /*00c0*/ 	.word	0x00000d20


	//   ....[7]....
        /*00c4*/ 	.word	0x00000f60


	//   ....[8]....
        /*00c8*/ 	.word	0x00002710


	//   ....[9]....
        /*00cc*/ 	.word	0x000038a0


	//   ....[10]....
        /*00d0*/ 	.word	0x00003d70


	//   ....[11]....
        /*00d4*/ 	.word	0x00003da0


	//   ....[12]....
        /*00d8*/ 	.word	0x00005180


	//   ....[13]....
        /*00dc*/ 	.word	0x00005390


	//----- nvinfo : EIATTR_VRC_CTA_INIT_COUNT
	.align		4
.L_43:
        /*00e0*/ 	.byte	0x02, 0x4a
        /*00e2*/ 	.byte	0x80
	.zero		1


	//----- nvinfo : EIATTR_SYSCALL_OFFSETS
	.align		4
        /*00e4*/ 	.byte	0x04, 0x46
        /*00e6*/ 	.short	(.L_45 - .L_44)


	//   ....[0]....
.L_44:
        /*00e8*/ 	.word	0x00006e10


	//   ....[1]....
        /*00ec*/ 	.word	0x00006f00


	//   ....[2]....
        /*00f0*/ 	.word	0x000077a0


	//   ....[3]....
        /*00f4*/ 	.word	0x00008470


	//----- nvinfo : EIATTR_MBARRIER_INSTR_OFFSETS
	.align		4
.L_45:
        /*00f8*/ 	.byte	0x04, 0x39
        /*00fa*/ 	.short	(.L_47 - .L_46)


	//   ....[0]....
.L_46:
        /*00fc*/ 	.word	0x000006d0
        /*0100*/ 	.word	0x000000ff
        /*0104*/ 	.word	0x00000000
        /*0108*/ 	.short	0x0100
        /*010a*/ 	.byte	0x04
	.zero		1


	//   ....[1]....
        /*010c*/ 	.word	0x000006e0
        /*0110*/ 	.word	0x000000ff
        /*0114*/ 	.word	0x00000048
        /*0118*/ 	.short	0x0100
        /*011a*/ 	.byte	0x04
	.zero		1


	//   ....[2]....
        /*011c*/ 	.word	0x000006f0
        /*0120*/ 	.word	0x000000ff
        /*0124*/ 	.word	0x00000008
        /*0128*/ 	.short	0x0100
        /*012a*/ 	.byte	0x04
	.zero		1


	//   ....[3]....
        /*012c*/ 	.word	0x00000700
        /*0130*/ 	.word	0x000000ff
        /*0134*/ 	.word	0x00000050
        /*0138*/ 	.short	0x0100
        /*013a*/ 	.byte	0x04
	.zero		1


	//   ....[4]....
        /*013c*/ 	.word	0x00000710
        /*0140*/ 	.word	0x000000ff
        /*0144*/ 	.word	0x00000010
        /*0148*/ 	.short	0x0100
        /*014a*/ 	.byte	0x04
	.zero		1


	//   ....[5]....
        /*014c*/ 	.word	0x00000720
        /*0150*/ 	.word	0x000000ff
        /*0154*/ 	.word	0x00000058
        /*0158*/ 	.short	0x0100
        /*015a*/ 	.byte	0x04
	.zero		1


	//   ....[6]....
        /*015c*/ 	.word	0x00000730
        /*0160*/ 	.word	0x000000ff
        /*0164*/ 	.word	0x00000018
        /*0168*/ 	.short	0x0100
        /*016a*/ 	.byte	0x04
	.zero		1


	//   ....[7]....
        /*016c*/ 	.word	0x00000740
        /*0170*/ 	.word	0x000000ff
        /*0174*/ 	.word	0x00000060
        /*0178*/ 	.short	0x0100
        /*017a*/ 	.byte	0x04
	.zero		1


	//   ....[8]....
        /*017c*/ 	.word	0x00000750
        /*0180*/ 	.word	0x000000ff
        /*0184*/ 	.word	0x00000020
        /*0188*/ 	.short	0x0100
        /*018a*/ 	.byte	0x04
	.zero		1


	//   ....[9]....
        /*018c*/ 	.word	0x00000760
        /*0190*/ 	.word	0x000000ff
        /*0194*/ 	.word	0x00000068
        /*0198*/ 	.short	0x0100
        /*019a*/ 	.byte	0x04
	.zero		1


	//   ....[10]....
        /*019c*/ 	.word	0x00000770
        /*01a0*/ 	.word	0x000000ff
        /*01a4*/ 	.word	0x00000028
        /*01a8*/ 	.short	0x0100
        /*01aa*/ 	.byte	0x04
	.zero		1


	//   ....[11]....
        /*01ac*/ 	.word	0x00000780
        /*01b0*/ 	.word	0x000000ff
        /*01b4*/ 	.word	0x00000070
        /*01b8*/ 	.short	0x0100
        /*01ba*/ 	.byte	0x04
	.zero		1


	//   ....[12]....
        /*01bc*/ 	.word	0x00000790
        /*01c0*/ 	.word	0x000000ff
        /*01c4*/ 	.word	0x00000030
        /*01c8*/ 	.short	0x0100
        /*01ca*/ 	.byte	0x04
	.zero		1


	//   ....[13]....
        /*01cc*/ 	.word	0x000007a0
        /*01d0*/ 	.word	0x000000ff
        /*01d4*/ 	.word	0x00000078
        /*01d8*/ 	.short	0x0100
        /*01da*/ 	.byte	0x04
	.zero		1


	//   ....[14]....
        /*01dc*/ 	.word	0x000007b0
        /*01e0*/ 	.word	0x000000ff
        /*01e4*/ 	.word	0x00000038
        /*01e8*/ 	.short	0x0100
        /*01ea*/ 	.byte	0x04
	.zero		1


	//   ....[15]....
        /*01ec*/ 	.word	0x000007c0
        /*01f0*/ 	.word	0x000000ff
        /*01f4*/ 	.word	0x00000080
        /*01f8*/ 	.short	0x0100
        /*01fa*/ 	.byte	0x04
	.zero		1


	//   ....[16]....
        /*01fc*/ 	.word	0x000007d0
        /*0200*/ 	.word	0x000000ff
        /*0204*/ 	.word	0x00000040
        /*0208*/ 	.short	0x0100
        /*020a*/ 	.byte	0x04
	.zero		1


	//   ....[17]....
        /*020c*/ 	.word	0x000007e0
        /*0210*/ 	.word	0x000000ff
        /*0214*/ 	.word	0x00000088
        /*0218*/ 	.short	0x0100
        /*021a*/ 	.byte	0x04
	.zero		1


	//   ....[18]....
        /*021c*/ 	.word	0x00000910
        /*0220*/ 	.word	0x000000ff
        /*0224*/ 	.word	0x00000090
        /*0228*/ 	.short	0x0100
        /*022a*/ 	.byte	0x04
	.zero		1


	//   ....[19]....
        /*022c*/ 	.word	0x00000920
        /*0230*/ 	.word	0x000000ff
        /*0234*/ 	.word	0x000000a8
        /*0238*/ 	.short	0x0100
        /*023a*/ 	.byte	0x04
	.zero		1


	//   ....[20]....
        /*023c*/ 	.word	0x00000930
        /*0240*/ 	.word	0x000000ff
        /*0244*/ 	.word	0x00000098
        /*0248*/ 	.short	0x0100
        /*024a*/ 	.byte	0x04
	.zero		1


	//   ....[21]....
        /*024c*/ 	.word	0x00000940
        /*0250*/ 	.word	0x000000ff
        /*0254*/ 	.word	0x000000b0
        /*0258*/ 	.short	0x0100
        /*025a*/ 	.byte	0x04
	.zero		1


	//   ....[22]....
        /*025c*/ 	.word	0x00000950
        /*0260*/ 	.word	0x000000ff
        /*0264*/ 	.word	0x000000a0
        /*0268*/ 	.short	0x0100
        /*026a*/ 	.byte	0x04
	.zero		1


	//   ....[23]....
        /*026c*/ 	.word	0x00000960
        /*0270*/ 	.word	0x000000ff
        /*0274*/ 	.word	0x000000b8
        /*0278*/ 	.short	0x0100
        /*027a*/ 	.byte	0x04
	.zero		1


	//   ....[24]....
        /*027c*/ 	.word	0x00000a40
        /*0280*/ 	.word	0x000000ff
        /*0284*/ 	.word	0x000000c0
        /*0288*/ 	.short	0x0100
        /*028a*/ 	.byte	0x06
	.zero		1


	//   ....[25]....
        /*028c*/ 	.word	0x00000a50
        /*0290*/ 	.word	0x000000ff
        /*0294*/ 	.word	0x000000c8
        /*0298*/ 	.short	0x0100
        /*029a*/ 	.byte	0x06
	.zero		1


	//   ....[26]....
        /*029c*/ 	.word	0x00000b80
        /*02a0*/ 	.word	0x000000ff
        /*02a4*/ 	.word	0x000000d0
        /*02a8*/ 	.short	0x0100
        /*02aa*/ 	.byte	0x06
	.zero		1


	//   ....[27]....
        /*02ac*/ 	.word	0x00000b90
        /*02b0*/ 	.word	0x000000ff
        /*02b4*/ 	.word	0x000000e0
        /*02b8*/ 	.short	0x0100
        /*02ba*/ 	.byte	0x06
	.zero		1


	//   ....[28]....
        /*02bc*/ 	.word	0x00000ba0
        /*02c0*/ 	.word	0x000000ff
        /*02c4*/ 	.word	0x000000d8
        /*02c8*/ 	.short	0x0100
        /*02ca*/ 	.byte	0x06
	.zero		1


	//   ....[29]....
        /*02cc*/ 	.word	0x00000bb0
        /*02d0*/ 	.word	0x000000ff
        /*02d4*/ 	.word	0x000000e8
        /*02d8*/ 	.short	0x0100
        /*02da*/ 	.byte	0x06
	.zero		1


	//   ....[30]....
        /*02dc*/ 	.word	0x00000cd0
        /*02e0*/ 	.word	0x000000ff
        /*02e4*/ 	.word	0x000000f0
        /*02e8*/ 	.short	0x0100
        /*02ea*/ 	.byte	0x04
	.zero		1


	//   ....[31]....
        /*02ec*/ 	.word	0x00000ce0
        /*02f0*/ 	.word	0x000000ff
        /*02f4*/ 	.word	0x00000100
        /*02f8*/ 	.short	0x0100
        /*02fa*/ 	.byte	0x04
	.zero		1


	//   ....[32]....
        /*02fc*/ 	.word	0x00000cf0
        /*0300*/ 	.word	0x000000ff
        /*0304*/ 	.word	0x000000f8
        /*0308*/ 	.short	0x0100
        /*030a*/ 	.byte	0x04
	.zero		1


	//   ....[33]....
        /*030c*/ 	.word	0x00000d00
        /*0310*/ 	.word	0x000000ff
        /*0314*/ 	.word	0x00000108
        /*0318*/ 	.short	0x0100
        /*031a*/ 	.byte	0x04
	.zero		1


	//   ....[34]....
        /*031c*/ 	.word	0x00000df0
        /*0320*/ 	.word	0x000000ff
        /*0324*/ 	.word	0x00000110
        /*0328*/ 	.short	0x0100
        /*032a*/ 	.byte	0x04
	.zero		1


	//   ....[35]....
        /*032c*/ 	.word	0x00000e00
        /*0330*/ 	.word	0x000000ff
        /*0334*/ 	.word	0x00000120
        /*0338*/ 	.short	0x0100
        /*033a*/ 	.byte	0x04
	.zero		1


	//   ....[36]....
        /*033c*/ 	.word	0x00000e10
        /*0340*/ 	.word	0x000000ff
        /*0344*/ 	.word	0x00000118
        /*0348*/ 	.short	0x0100
        /*034a*/ 	.byte	0x04
	.zero		1


	//   ....[37]....
        /*034c*/ 	.word	0x00000e20
        /*0350*/ 	.word	0x000000ff
        /*0354*/ 	.word	0x00000128
        /*0358*/ 	.short	0x0100
        /*035a*/ 	.byte	0x04
	.zero		1


	//   ....[38]....
        /*035c*/ 	.word	0x00000f20
        /*0360*/ 	.word	0x000000ff
        /*0364*/ 	.word	0x00000130
        /*0368*/ 	.short	0x0100
        /*036a*/ 	.byte	0x06
	.zero		1


	//   ....[39]....
        /*036c*/ 	.word	0x00001bb0
        /*0370*/ 	.word	0x00000003
        /*0374*/ 	.word	0x00000120
        /*0378*/ 	.short	0x010a
        /*037a*/ 	.byte	0xff
	.zero		1


	//   ....[40]....
        /*037c*/ 	.word	0x00001be0
        /*0380*/ 	.word	0x00000003
        /*0384*/ 	.word	0x00000110
        /*0388*/ 	.short	0x0101
        /*038a*/ 	.byte	0xff
	.zero		1


	//   ....[41]....
        /*038c*/ 	.word	0x00001cc0
        /*0390*/ 	.word	0x000000ff
        /*0394*/ 	.word	0x00000048
        /*0398*/ 	.short	0x010a
        /*039a*/ 	.byte	0x04
	.zero		1


	//   ....[42]....
        /*039c*/ 	.word	0x00001de0
        /*03a0*/ 	.word	0x000000ff
        /*03a4*/ 	.word	0x00000048
        /*03a8*/ 	.short	0x010a
        /*03aa*/ 	.byte	0x05
	.zero		1


	//   ....[43]....
        /*03ac*/ 	.word	0x00001f40
        /*03b0*/ 	.word	0x000000ff
        /*03b4*/ 	.word	0x00000048
        /*03b8*/ 	.short	0x010a
        /*03ba*/ 	.byte	0x07
	.zero		1


	//   ....[44]....
        /*03bc*/ 	.word	0x00002230
        /*03c0*/ 	.word	0x000000ff
        /*03c4*/ 	.word	0x000000c8
        /*03c8*/ 	.short	0x0101
        /*03ca*/ 	.byte	0x06
	.zero		1


	//   ....[45]....
        /*03cc*/ 	.word	0x00002250
        /*03d0*/ 	.word	0x000000ff
        /*03d4*/ 	.word	0x00000048
        /*03d8*/ 	.short	0x010a
        /*03da*/ 	.byte	0x04
	.zero		1


	//   ....[46]....
        /*03dc*/ 	.word	0x000022d0
        /*03e0*/ 	.word	0x000000ff
        /*03e4*/ 	.word	0x00000048
        /*03e8*/ 	.short	0x010a
        /*03ea*/ 	.byte	0x07
	.zero		1


	//   ....[47]....
        /*03ec*/ 	.word	0x00002410
        /*03f0*/ 	.word	0x000000ff
        /*03f4*/ 	.word	0x00000048
        /*03f8*/ 	.short	0x010a
        /*03fa*/ 	.byte	0x04
	.zero		1


	//   ....[48]....
        /*03fc*/ 	.word	0x00002740
        /*0400*/ 	.word	0x00000003
        /*0404*/ 	.word	0x000000d0
        /*0408*/ 	.short	0x010a
        /*040a*/ 	.byte	0xff
	.zero		1


	//   ....[49]....
        /*040c*/ 	.word	0x00002890
        /*0410*/ 	.word	0x00000000
        /*0414*/ 	.word	0x00000000
        /*0418*/ 	.short	0x0101
        /*041a*/ 	.byte	0xff
	.zero		1


	//   ....[50]....
        /*041c*/ 	.word	0x00002e50
        /*0420*/ 	.word	0x000000ff
        /*0424*/ 	.word	0x00000000
        /*0428*/ 	.short	0x010a
        /*042a*/ 	.byte	0x04
	.zero		1


	//   ....[51]....
        /*042c*/ 	.word	0x00002ee0
        /*0430*/ 	.word	0x000000ff
        /*0434*/ 	.word	0x00000000
        /*0438*/ 	.short	0x010a
        /*043a*/ 	.byte	0x05
	.zero		1


	//   ....[52]....
        /*043c*/ 	.word	0x00002f70
        /*0440*/ 	.word	0x000000ff
        /*0444*/ 	.word	0x00000000
        /*0448*/ 	.short	0x010a
        /*044a*/ 	.byte	0x05
	.zero		1


	//   ....[53]....
        /*044c*/ 	.word	0x00003000
        /*0450*/ 	.word	0x000000ff
        /*0454*/ 	.word	0x00000000
        /*0458*/ 	.short	0x010a
        /*045a*/ 	.byte	0x05
	.zero		1


	//   ....[54]....
        /*045c*/ 	.word	0x00003090
        /*0460*/ 	.word	0x000000ff
        /*0464*/ 	.word	0x00000000
        /*0468*/ 	.short	0x010a
        /*046a*/ 	.byte	0x05
	.zero		1


	//   ....[55]....
        /*046c*/ 	.word	0x00003120
        /*0470*/ 	.word	0x000000ff
        /*0474*/ 	.word	0x00000000
        /*0478*/ 	.short	0x010a
        /*047a*/ 	.byte	0x05
	.zero		1


	//   ....[56]....
        /*047c*/ 	.word	0x000031b0
        /*0480*/ 	.word	0x000000ff
        /*0484*/ 	.word	0x00000000
        /*0488*/ 	.short	0x010a
        /*048a*/ 	.byte	0x05
	.zero		1


	//   ....[57]....
        /*048c*/ 	.word	0x00003240
        /*0490*/ 	.word	0x000000ff
        /*0494*/ 	.word	0x00000000
        /*0498*/ 	.short	0x010a
        /*049a*/ 	.byte	0x05
	.zero		1


	//   ....[58]....
        /*049c*/ 	.word	0x000032e0
        /*04a0*/ 	.word	0x00000000
        /*04a4*/ 	.word	0x00000000
        /*04a8*/ 	.short	0x010a
        /*04aa*/ 	.byte	0xff
	.zero		1


	//   ....[59]....
        /*04ac*/ 	.word	0x00003400
        /*04b0*/ 	.word	0x00000000
        /*04b4*/ 	.word	0x00000110
        /*04b8*/ 	.short	0x010a
        /*04ba*/ 	.byte	0xff
	.zero		1


	//   ....[60]....
        /*04bc*/ 	.word	0x00003470
        /*04c0*/ 	.word	0x00000004
        /*04c4*/ 	.word	0x00000000
        /*04c8*/ 	.short	0x0101
        /*04ca*/ 	.byte	0xff
	.zero		1


	//   ....[61]....
        /*04cc*/ 	.word	0x00003490
        /*04d0*/ 	.word	0x000000ff
        /*04d4*/ 	.word	0x000000e0
        /*04d8*/ 	.short	0x010a
        /*04da*/ 	.byte	0x04
	.zero		1


	//   ....[62]....
        /*04dc*/ 	.word	0x000035b0
        /*04e0*/ 	.word	0x00000000
        /*04e4*/ 	.word	0x000000d0
        /*04e8*/ 	.short	0x010a
        /*04ea*/ 	.byte	0xff
	.zero		1


	//   ....[63]....
        /*04ec*/ 	.word	0x000036b0
        /*04f0*/ 	.word	0x00000000
        /*04f4*/ 	.word	0x00000000
        /*04f8*/ 	.short	0x0101
        /*04fa*/ 	.byte	0xff
	.zero		1


	//   ....[64]....
        /*04fc*/ 	.word	0x00003740
        /*0500*/ 	.word	0x000000ff
        /*0504*/ 	.word	0x000000e0
        /*0508*/ 	.short	0x0106
        /*050a*/ 	.byte	0x04
	.zero		1


	//   ....[65]....
        /*050c*/ 	.word	0x00003760
        /*0510*/ 	.word	0x000000ff
        /*0514*/ 	.word	0x000000e0
        /*0518*/ 	.short	0x010a
        /*051a*/ 	.byte	0x04
	.zero		1


	//   ....[66]....
        /*051c*/ 	.word	0x000037f0
        /*0520*/ 	.word	0x000000ff
        /*0524*/ 	.word	0x000000e0
        /*0528*/ 	.short	0x0106
        /*052a*/ 	.byte	0x07
	.zero		1


	//   ....[67]....
        /*052c*/ 	.word	0x00003830
        /*0530*/ 	.word	0x00000000
        /*0534*/ 	.word	0x000000e0
        /*0538*/ 	.short	0x010a
        /*053a*/ 	.byte	0xff
	.zero		1


	//   ....[68]....
        /*053c*/ 	.word	0x00003a70
        /*0540*/ 	.word	0x000000ff
        /*0544*/ 	.word	0x00000008
        /*0548*/ 	.short	0x010a
        /*054a*/ 	.byte	0x05
	.zero		1


	//   ....[69]....
        /*054c*/ 	.word	0x00003a90
        /*0550*/ 	.word	0x000000ff
        /*0554*/ 	.word	0x00000008
        /*0558*/ 	.short	0x010a
        /*055a*/ 	.byte	0x05
	.zero		1


	//   ....[70]....
        /*055c*/ 	.word	0x00003c20
        /*0560*/ 	.word	0x000000ff
        /*0564*/ 	.word	0x00000008
        /*0568*/ 	.short	0x010a
        /*056a*/ 	.byte	0x05
	.zero		1


	//   ....[71]....
        /*056c*/ 	.word	0x00003c40
        /*0570*/ 	.word	0x000000ff
        /*0574*/ 	.word	0x00000008
        /*0578*/ 	.short	0x010a
        /*057a*/ 	.byte	0x05
	.zero		1


	//   ....[72]....
        /*057c*/ 	.word	0x00003d00
        /*0580*/ 	.word	0x000000ff
        /*0584*/ 	.word	0x00000000
        /*0588*/ 	.short	0x0101
        /*058a*/ 	.byte	0x04
	.zero		1


	//   ....[73]....
        /*058c*/ 	.word	0x00004190
        /*0590*/ 	.word	0x00000002
        /*0594*/ 	.word	0x000000d0
        /*0598*/ 	.short	0x010a
        /*059a*/ 	.byte	0xff
	.zero		1


	//   ....[74]....
        /*059c*/ 	.word	0x000042b0
        /*05a0*/ 	.word	0x00000000
        /*05a4*/ 	.word	0x00000000
        /*05a8*/ 	.short	0x0101
        /*05aa*/ 	.byte	0xff
	.zero		1


	//   ....[75]....
        /*05ac*/ 	.word	0x00004800
        /*05b0*/ 	.word	0x000000ff
        /*05b4*/ 	.word	0x00000000
        /*05b8*/ 	.short	0x010a
        /*05ba*/ 	.byte	0x04
	.zero		1


	//   ....[76]....
        /*05bc*/ 	.word	0x00004850
        /*05c0*/ 	.word	0x000000ff
        /*05c4*/ 	.word	0x00000100
        /*05c8*/ 	.short	0x010a
        /*05ca*/ 	.byte	0x3b
	.zero		1


	//   ....[77]....
        /*05cc*/ 	.word	0x00004a70
        /*05d0*/ 	.word	0x000000ff
        /*05d4*/ 	.word	0x00000000
        /*05d8*/ 	.short	0x010a
        /*05da*/ 	.byte	0x07
	.zero		1


	//   ....[78]....
        /*05dc*/ 	.word	0x00004ba0
        /*05e0*/ 	.word	0x000000ff
        /*05e4*/ 	.word	0x00000000
        /*05e8*/ 	.short	0x010a
        /*05ea*/ 	.byte	0x04
	.zero		1


	//   ....[79]....
        /*05ec*/ 	.word	0x00004f90
        /*05f0*/ 	.word	0x000000ff
        /*05f4*/ 	.word	0x00000000
        /*05f8*/ 	.short	0x010a
        /*05fa*/ 	.byte	0x04
	.zero		1


	//   ....[80]....
        /*05fc*/ 	.word	0x00005030
        /*0600*/ 	.word	0x00000000
        /*0604*/ 	.word	0x00000000
        /*0608*/ 	.short	0x010a
        /*060a*/ 	.byte	0xff
	.zero		1


	//   ....[81]....
        /*060c*/ 	.word	0x00005070
        /*0610*/ 	.word	0x00000000
        /*0614*/ 	.word	0x00000000
        /*0618*/ 	.short	0x010a
        /*061a*/ 	.byte	0xff
	.zero		1


	//   ....[82]....
        /*061c*/ 	.word	0x000050e0
        /*0620*/ 	.word	0x000000ff
        /*0624*/ 	.word	0x00000000
        /*0628*/ 	.short	0x0101
        /*062a*/ 	.byte	0x04
	.zero		1


	//   ....[83]....
        /*062c*/ 	.word	0x00005120
        /*0630*/ 	.word	0x000000ff
        /*0634*/ 	.word	0x00000130
        /*0638*/ 	.short	0x010a
        /*063a*/ 	.byte	0x22
	.zero		1


	//   ....[84]....
        /*063c*/ 	.word	0x00005170
        /*0640*/ 	.word	0x000000ff
        /*0644*/ 	.word	0x00000000
        /*0648*/ 	.short	0x0101
        /*064a*/ 	.byte	0x04
	.zero		1


	//   ....[85]....
        /*064c*/ 	.word	0x000055d0
        /*0650*/ 	.word	0x0000000c
        /*0654*/ 	.word	0x000000d0
        /*0658*/ 	.short	0x010a
        /*065a*/ 	.byte	0xff
	.zero		1


	//   ....[86]....
        /*065c*/ 	.word	0x00005740
        /*0660*/ 	.word	0x00000000
        /*0664*/ 	.word	0x00000000
        /*0668*/ 	.short	0x0101
        /*066a*/ 	.byte	0xff
	.zero		1


	//   ....[87]....
        /*066c*/ 	.word	0x00005bc0
        /*0670*/ 	.word	0x000000ff
        /*0674*/ 	.word	0x000000c8
        /*0678*/ 	.short	0x010a
        /*067a*/ 	.byte	0x18
	.zero		1


	//   ....[88]....
        /*067c*/ 	.word	0x00005d80
        /*0680*/ 	.word	0x000000ff
        /*0684*/ 	.word	0x000000a8
        /*0688*/ 	.short	0x010a
        /*068a*/ 	.byte	0x04
	.zero		1


	//   ....[89]....
        /*068c*/ 	.word	0x00005f50
        /*0690*/ 	.word	0x000000ff
        /*0694*/ 	.word	0x00000090
        /*0698*/ 	.short	0x010b
        /*069a*/ 	.byte	0x04
	.zero		1


	//   ....[90]....
        /*069c*/ 	.word	0x00005f60
        /*06a0*/ 	.word	0x000000ff
        /*06a4*/ 	.word	0x00000000
        /*06a8*/ 	.short	0x0101
        /*06aa*/ 	.byte	0x14
	.zero		1


	//   ....[91]....
        /*06ac*/ 	.word	0x00005f70
        /*06b0*/ 	.word	0x000000ff
        /*06b4*/ 	.word	0x000000a8
        /*06b8*/ 	.short	0x010a
        /*06ba*/ 	.byte	0x05
	.zero		1


	//   ....[92]....
        /*06bc*/ 	.word	0x00006160
        /*06c0*/ 	.word	0x000000ff
        /*06c4*/ 	.word	0x00000090
        /*06c8*/ 	.short	0x010b
        /*06ca*/ 	.byte	0x05
	.zero		1


	//   ....[93]....
        /*06cc*/ 	.word	0x00006170
        /*06d0*/ 	.word	0x000000ff
        /*06d4*/ 	.word	0x00000000
        /*06d8*/ 	.short	0x0101
        /*06da*/ 	.byte	0x04
	.zero		1


	//   ....[94]....
        /*06dc*/ 	.word	0x00006210
        /*06e0*/ 	.word	0x000000ff
        /*06e4*/ 	.word	0x00000000
        /*06e8*/ 	.short	0x010a
        /*06ea*/ 	.byte	0x04
	.zero		1


	//   ....[95]....
        /*06ec*/ 	.word	0x000062a0
        /*06f0*/ 	.word	0x000000ff
        /*06f4*/ 	.word	0x00000000
        /*06f8*/ 	.short	0x010a
        /*06fa*/ 	.byte	0x05
	.zero		1


	//   ....[96]....
        /*06fc*/ 	.word	0x00006340
        /*0700*/ 	.word	0x00000000
        /*0704*/ 	.word	0x00000000
        /*0708*/ 	.short	0x010a
        /*070a*/ 	.byte	0xff
	.zero		1


	//   ....[97]....
        /*070c*/ 	.word	0x00006680
        /*0710*/ 	.word	0x00000000
        /*0714*/ 	.word	0x000000d0
        /*0718*/ 	.short	0x010a
        /*071a*/ 	.byte	0xff
	.zero		1


	//   ....[98]....
        /*071c*/ 	.word	0x00006750
        /*0720*/ 	.word	0x00000000
        /*0724*/ 	.word	0x00000000
        /*0728*/ 	.short	0x0101
        /*072a*/ 	.byte	0xff
	.zero		1


	//   ....[99]....
        /*072c*/ 	.word	0x000073f0
        /*0730*/ 	.word	0x00000000
        /*0734*/ 	.word	0x00000090
        /*0738*/ 	.short	0x010a
        /*073a*/ 	.byte	0xff
	.zero		1


	//   ....[100]....
        /*073c*/ 	.word	0x00007460
        /*0740*/ 	.word	0x00000059
        /*0744*/ 	.word	0x000000f0
        /*0748*/ 	.short	0x010a
        /*074a*/ 	.byte	0xff
	.zero		1


	//   ....[101]....
        /*074c*/ 	.word	0x00007550
        /*0750*/ 	.word	0x00000000
        /*0754*/ 	.word	0x00000090
        /*0758*/ 	.short	0x010a
        /*075a*/ 	.byte	0xff
	.zero		1


	//   ....[102]....
        /*075c*/ 	.word	0x00007680
        /*0760*/ 	.word	0x00000059
        /*0764*/ 	.word	0x000000f0
        /*0768*/ 	.short	0x010a
        /*076a*/ 	.byte	0xff
	.zero		1


	//   ....[103]....
        /*076c*/ 	.word	0x000081b0
        /*0770*/ 	.word	0x00000000
        /*0774*/ 	.word	0x00000000
        /*0778*/ 	.short	0x0101
        /*077a*/ 	.byte	0xff
	.zero		1


	//   ....[104]....
        /*077c*/ 	.word	0x000081c0
        /*0780*/ 	.word	0x00000002
        /*0784*/ 	.word	0x00000090
        /*0788*/ 	.short	0x010a
        /*078a*/ 	.byte	0xff
	.zero		1


	//   ....[105]....
        /*078c*/ 	.word	0x00008290
        /*0790*/ 	.word	0x00000002
        /*0794*/ 	.word	0x00000090
        /*0798*/ 	.short	0x010a
        /*079a*/ 	.byte	0xff
	.zero		1


	//   ....[106]....
        /*079c*/ 	.word	0x00008710
        /*07a0*/ 	.word	0x00000059
        /*07a4*/ 	.word	0x00000000
        /*07a8*/ 	.short	0x0101
        /*07aa*/ 	.byte	0xff
	.zero		1


	//   ....[107]....
        /*07ac*/ 	.word	0x00008f30
        /*07b0*/ 	.word	0x00000002
        /*07b4*/ 	.word	0x00000000
        /*07b8*/ 	.short	0x0101
        /*07ba*/ 	.byte	0xff
	.zero		1


	//   ....[108]....
        /*07bc*/ 	.word	0x000091e0
        /*07c0*/ 	.word	0x000000ff
        /*07c4*/ 	.word	0x00000000
        /*07c8*/ 	.short	0x0101
        /*07ca*/ 	.byte	0x04
	.zero		1


	//   ....[109]....
        /*07cc*/ 	.word	0x00009200
        /*07d0*/ 	.word	0x00000003
        /*07d4*/ 	.word	0x00000120
        /*07d8*/ 	.short	0x010a
        /*07da*/ 	.byte	0xff
	.zero		1


	//   ....[110]....
        /*07dc*/ 	.word	0x00009260
        /*07e0*/ 	.word	0x00000000
        /*07e4*/ 	.word	0x00000048
        /*07e8*/ 	.short	0x010a
        /*07ea*/ 	.byte	0xff
	.zero		1


	//   ....[111]....
        /*07ec*/ 	.word	0x000092c0
        /*07f0*/ 	.word	0x00000000
        /*07f4*/ 	.word	0x00000048
        /*07f8*/ 	.short	0x010a
        /*07fa*/ 	.byte	0xff
	.zero		1


	//   ....[112]....
        /*07fc*/ 	.word	0x00009310
        /*0800*/ 	.word	0x00000003
        /*0804*/ 	.word	0x000000d0
        /*0808*/ 	.short	0x010a
        /*080a*/ 	.byte	0xff
	.zero		1


	//   ....[113]....
        /*080c*/ 	.word	0x00009370
        /*0810*/ 	.word	0x00000000
        /*0814*/ 	.word	0x00000000
        /*0818*/ 	.short	0x010a
        /*081a*/ 	.byte	0xff
	.zero		1


	//   ....[114]....
        /*081c*/ 	.word	0x000093d0
        /*0820*/ 	.word	0x00000000
        /*0824*/ 	.word	0x00000000
        /*0828*/ 	.short	0x010a
        /*082a*/ 	.byte	0xff
	.zero		1


	//   ....[115]....
        /*082c*/ 	.word	0x00009430
        /*0830*/ 	.word	0x00000000
        /*0834*/ 	.word	0x00000000
        /*0838*/ 	.short	0x010a
        /*083a*/ 	.byte	0xff
	.zero		1


	//   ....[116]....
        /*083c*/ 	.word	0x00009490
        /*0840*/ 	.word	0x00000000
        /*0844*/ 	.word	0x00000000
        /*0848*/ 	.short	0x010a
        /*084a*/ 	.byte	0xff
	.zero		1


	//   ....[117]....
        /*084c*/ 	.word	0x000094f0
        /*0850*/ 	.word	0x00000000
        /*0854*/ 	.word	0x00000000
        /*0858*/ 	.short	0x010a
        /*085a*/ 	.byte	0xff
	.zero		1


	//   ....[118]....
        /*085c*/ 	.word	0x00009550
        /*0860*/ 	.word	0x00000000
        /*0864*/ 	.word	0x00000000
        /*0868*/ 	.short	0x010a
        /*086a*/ 	.byte	0xff
	.zero		1


	//   ....[119]....
        /*086c*/ 	.word	0x000095b0
        /*0870*/ 	.word	0x00000000
        /*0874*/ 	.word	0x00000000
        /*0878*/ 	.short	0x010a
        /*087a*/ 	.byte	0xff
	.zero		1


	//   ....[120]....
        /*087c*/ 	.word	0x00009610
        /*0880*/ 	.word	0x00000000
        /*0884*/ 	.word	0x00000000
        /*0888*/ 	.short	0x010a
        /*088a*/ 	.byte	0xff
	.zero		1


	//   ....[121]....
        /*088c*/ 	.word	0x00009660
        /*0890*/ 	.word	0x00000000
        /*0894*/ 	.word	0x00000110
        /*0898*/ 	.short	0x010a
        /*089a*/ 	.byte	0xff
	.zero		1


	//   ....[122]....
        /*089c*/ 	.word	0x000096c0
        /*08a0*/ 	.word	0x00000000
        /*08a4*/ 	.word	0x000000e0
        /*08a8*/ 	.short	0x010a
        /*08aa*/ 	.byte	0xff
	.zero		1


	//   ....[123]....
        /*08ac*/ 	.word	0x00009710
        /*08b0*/ 	.word	0x00000000
        /*08b4*/ 	.word	0x000000d0
        /*08b8*/ 	.short	0x010a
        /*08ba*/ 	.byte	0xff
	.zero		1


	//   ....[124]....
        /*08bc*/ 	.word	0x00009770
        /*08c0*/ 	.word	0x00000000
        /*08c4*/ 	.word	0x000000e0
        /*08c8*/ 	.short	0x010a
        /*08ca*/ 	.byte	0xff
	.zero		1


	//   ....[125]....
        /*08cc*/ 	.word	0x000097d0
        /*08d0*/ 	.word	0x00000005
        /*08d4*/ 	.word	0x00000008
        /*08d8*/ 	.short	0x010a
        /*08da*/ 	.byte	0xff
	.zero		1


	//   ....[126]....
        /*08dc*/ 	.word	0x000098c0
        /*08e0*/ 	.word	0x00000003
        /*08e4*/ 	.word	0x00000008
        /*08e8*/ 	.short	0x010a
        /*08ea*/ 	.byte	0xff
	.zero		1


	//   ....[127]....
        /*08ec*/ 	.word	0x00009910
        /*08f0*/ 	.word	0x00000002
        /*08f4*/ 	.word	0x000000d0
        /*08f8*/ 	.short	0x010a
        /*08fa*/ 	.byte	0xff
	.zero		1


	//   ....[128]....
        /*08fc*/ 	.word	0x00009970
        /*0900*/ 	.word	0x00000000
        /*0904*/ 	.word	0x00000100
        /*0908*/ 	.short	0x010a
        /*090a*/ 	.byte	0xff
	.zero		1


	//   ....[129]....
        /*090c*/ 	.word	0x000099d0
        /*0910*/ 	.word	0x00000000
        /*0914*/ 	.word	0x00000000
        /*0918*/ 	.short	0x010a
        /*091a*/ 	.byte	0xff
	.zero		1


	//   ....[130]....
        /*091c*/ 	.word	0x00009a30
        /*0920*/ 	.word	0x00000000
        /*0924*/ 	.word	0x00000000
        /*0928*/ 	.short	0x010a
        /*092a*/ 	.byte	0xff
	.zero		1


	//   ....[131]....
        /*092c*/ 	.word	0x00009a90
        /*0930*/ 	.word	0x00000000
        /*0934*/ 	.word	0x00000130
        /*0938*/ 	.short	0x010a
        /*093a*/ 	.byte	0xff
	.zero		1


	//   ....[132]....
        /*093c*/ 	.word	0x00009ae0
        /*0940*/ 	.word	0x0000000c
        /*0944*/ 	.word	0x000000d0
        /*0948*/ 	.short	0x010a
        /*094a*/ 	.byte	0xff
	.zero		1


	//   ....[133]....
        /*094c*/ 	.word	0x00009b40
        /*0950*/ 	.word	0x00000000
        /*0954*/ 	.word	0x000000c8
        /*0958*/ 	.short	0x010a
        /*095a*/ 	.byte	0xff
	.zero		1


	//   ....[134]....
        /*095c*/ 	.word	0x00009ba0
        /*0960*/ 	.word	0x00000000
        /*0964*/ 	.word	0x000000a8
        /*0968*/ 	.short	0x010a
        /*096a*/ 	.byte	0xff
	.zero		1


	//   ....[135]....
        /*096c*/ 	.word	0x00009c00
        /*0970*/ 	.word	0x00000009
        /*0974*/ 	.word	0x000000a8
        /*0978*/ 	.short	0x010a
        /*097a*/ 	.byte	0xff
	.zero		1


	//   ....[136]....
        /*097c*/ 	.word	0x00009c60
        /*0980*/ 	.word	0x00000000
        /*0984*/ 	.word	0x00000000
        /*0988*/ 	.short	0x010a
        /*098a*/ 	.byte	0xff
	.zero		1


	//   ....[137]....
        /*098c*/ 	.word	0x00009cc0
        /*0990*/ 	.word	0x00000000
        /*0994*/ 	.word	0x00000000
        /*0998*/ 	.short	0x010a
        /*099a*/ 	.byte	0xff
	.zero		1


	//   ....[138]....
        /*099c*/ 	.word	0x00009d10
        /*09a0*/ 	.word	0x00000000
        /*09a4*/ 	.word	0x000000d0
        /*09a8*/ 	.short	0x010a
        /*09aa*/ 	.byte	0xff
	.zero		1


	//   ....[139]....
        /*09ac*/ 	.word	0x00009d60
        /*09b0*/ 	.word	0x00000000
        /*09b4*/ 	.word	0x00000090
        /*09b8*/ 	.short	0x010a
        /*09ba*/ 	.byte	0xff
	.zero		1


	//   ....[140]....
        /*09bc*/ 	.word	0x00009db0
        /*09c0*/ 	.word	0x00000059
        /*09c4*/ 	.word	0x000000f0
        /*09c8*/ 	.short	0x010a
        /*09ca*/ 	.byte	0xff
	.zero		1


	//   ....[141]....
        /*09cc*/ 	.word	0x00009e00
        /*09d0*/ 	.word	0x00000002
        /*09d4*/ 	.word	0x00000090
        /*09d8*/ 	.short	0x010a
        /*09da*/ 	.byte	0xff
	.zero		1


	//----- nvinfo : EIATTR_NUM_MBARRIERS
	.align		4
.L_47:
        /*09dc*/ 	.byte	0x03, 0x38
        /*09de*/ 	.short	0x0027


	//----- nvinfo : EIATTR_EXIT_INSTR_OFFSETS
	.align		4
        /*09e0*/ 	.byte	0x04, 0x1c
        /*09e2*/ 	.short	(.L_49 - .L_48)


	//   ....[0]....
.L_48:
        /*09e4*/ 	.word	0x00003310


	//   ....[1]....
        /*09e8*/ 	.word	0x00003800


	//   ....[2]....
        /*09ec*/ 	.word	0x00003860


	//   ....[3]....
        /*09f0*/ 	.word	0x000053a0


	//   ....[4]....
        /*09f4*/ 	.word	0x00006370


	//   ....[5]....
        /*09f8*/ 	.word	0x000063b0


	//   ....[6]....
        /*09fc*/ 	.word	0x000090d0


	//   ....[7]....
        /*0a00*/ 	.word	0x00009150


	//   ....[8]....
        /*0a04*/ 	.word	0x00009180


	//   ....[9]....
        /*0a08*/ 	.word	0x000091f0


	//----- nvinfo : EIATTR_MAX_THREADS
	.align		4
.L_49:
        /*0a0c*/ 	.byte	0x04, 0x05
        /*0a0e*/ 	.short	(.L_51 - .L_50)
.L_50:
        /*0a10*/ 	.word	0x00000100
        /*0a14*/ 	.word	0x00000001
        /*0a18*/ 	.word	0x00000001


	//----- nvinfo : EIATTR_CRS_STACK_SIZE
	.align		4
.L_51:
        /*0a1c*/ 	.byte	0x04, 0x1e
        /*0a1e*/ 	.short	(.L_53 - .L_52)
.L_52:
        /*0a20*/ 	.word	0x00000000


	//----- nvinfo : EIATTR_CBANK_PARAM_SIZE
	.align		4
.L_53:
        /*0a24*/ 	.byte	0x03, 0x19
        /*0a26*/ 	.short	0x0c00


	//----- nvinfo : EIATTR_PARAM_CBANK
	.align		4
        /*0a28*/ 	.byte	0x04, 0x0a
        /*0a2a*/ 	.short	(.L_55 - .L_54)
	.align		4
.L_54:
        /*0a2c*/ 	.word	index@(.nv.constant0._ZN7cutlass13device_kernelINS_4gemm6kernel13GemmUniversalIN4cute5tupleIJiiiiEEENS1_10collective13CollectiveMmaINS1_46MainloopSm100TmaUmmaWarpSpecializedBlockScaledILi9ELi2ELi2ENS5_IJNS4_1CILi2EEESB_NSA_ILi1EEEEEEEENS5_IJNSA_ILi256EEENSA_ILi64EEESF_EEENS5_IJNS_12float_e2m1_tENS_13float_ue8m0_tEEEENS5_IJNS5_IJlSC_lEEENS4_6LayoutINS5_IJNS5_IJNS5_IJNSA_ILi32EEENSA_ILi4EEEEEEiEEESQ_NS5_IJSC_iEEEEEENS5_IJNS5_IJNS5_IJNSA_ILi16EEESO_EEEiEEENS5_IJNS5_IJNSA_ILi0EEESC_EEENSA_ILi512EEEEEENS5_IJSW_iEEEEEEEEEEESK_S13_NS4_8TiledMMAINS4_8MMA_AtomIJNS4_23SM100_MMA_MXF4_2x1SM_SSISI_SI_fSJ_Li256ELi64ELi32ELNS4_4UMMA5MajorE0ELS18_0ELNS17_7ScaleInE0ELS19_0EEEEEENSM_INS5_IJSC_SC_SC_EEENS5_IJSW_SW_SW_EEEEENS5_IJNS4_10UnderscoreES1F_S1F_EEEEENS5_IJNS4_28SM100_TMA_2SM_LOAD_MULTICASTES1I_EEENS5_IJNS4_14ComposedLayoutINS4_7SwizzleILi3ELi4ELi3EEENS4_18smem_ptr_flag_bitsILi4EEENSM_INS5_IJNSA_ILi8EEESF_EEENS5_IJSF_SC_EEEEEEENSM_INS5_IJNS5_IJNS5_IJSP_SC_EEENS5_IJSN_SB_EEEEEESC_NS5_IJSB_SB_EEEEEENS5_IJNS5_IJNS5_IJSU_SY_EEESX_EEESW_NS5_IJSB_SY_EEEEEEEEEEEvNS4_8identityENS5_IJNS4_18SM100_TMA_2SM_LOADES1I_EEES24_vS25_EENS_8epilogue10collective18CollectiveEpilogueINS29_23Sm100TmaWarpSpecializedILi3ELi2ELi32ELb1ELb0EEEJNS5_IJNSA_ILi128EEESG_SF_EEENS5_IJNSM_IS2E_SC_EENSM_ISN_SC_EEEEENS_10bfloat16_tESL_S2J_SL_NS29_6fusion15FusionCallbacksIS2D_NS2K_17LinearCombinationIS2J_fS2J_fLNS_15FloatRoundStyleE2EEES2F_S2I_JEEENS4_5SM1004TMEM4LOAD26SM100_TMEM_LOAD_32dp32b32xENS4_13SM90_TMA_LOADENS1K_INS1L_ILi2ELi4ELi3EEENS1N_ILi16EEENSM_INS5_IJS1P_SN_EEENS5_IJSN_SC_EEEEEEENS4_39AutoVectorizingCopyWithAssumedAlignmentILi128EEENS4_14SM90_TMA_STOREES30_S32_S32_EEEvvEEEEvNT_6ParamsE)
        /*0a30*/ 	.short	0x0380
        /*0a32*/ 	.short	0x0c00


	//----- nvinfo : EIATTR_SW_WAR
	.align		4
.L_55:
        /*0a34*/ 	.byte	0x04, 0x36
        /*0a36*/ 	.short	(.L_57 - .L_56)
.L_56:
        /*0a38*/ 	.word	0x00000008
.L_57:


//--------------------- .nv.callgraph             --------------------------
	.section	.nv.callgraph,"",@"SHT_CUDA_CALLGRAPH"
	.align	4
	.sectionentsize	8
	.align		4
        /*0000*/ 	.word	0x00000000
	.align		4
        /*0004*/ 	.word	0xffffffff
	.align		4
        /*0008*/ 	.word	index@(_ZN7cutlass13device_kernelINS_4gemm6kernel13GemmUniversalIN4cute5tupleIJiiiiEEENS1_10collective13CollectiveMmaINS1_46MainloopSm100TmaUmmaWarpSpecializedBlockScaledILi9ELi2ELi2ENS5_IJNS4_1CILi2EEESB_NSA_ILi1EEEEEEEENS5_IJNSA_ILi256EEENSA_ILi64EEESF_EEENS5_IJNS_12float_e2m1_tENS_13float_ue8m0_tEEEENS5_IJNS5_IJlSC_lEEENS4_6LayoutINS5_IJNS5_IJNS5_IJNSA_ILi32EEENSA_ILi4EEEEEEiEEESQ_NS5_IJSC_iEEEEEENS5_IJNS5_IJNS5_IJNSA_ILi16EEESO_EEEiEEENS5_IJNS5_IJNSA_ILi0EEESC_EEENSA_ILi512EEEEEENS5_IJSW_iEEEEEEEEEEESK_S13_NS4_8TiledMMAINS4_8MMA_AtomIJNS4_23SM100_MMA_MXF4_2x1SM_SSISI_SI_fSJ_Li256ELi64ELi32ELNS4_4UMMA5MajorE0ELS18_0ELNS17_7ScaleInE0ELS19_0EEEEEENSM_INS5_IJSC_SC_SC_EEENS5_IJSW_SW_SW_EEEEENS5_IJNS4_10UnderscoreES1F_S1F_EEEEENS5_IJNS4_28SM100_TMA_2SM_LOAD_MULTICASTES1I_EEENS5_IJNS4_14ComposedLayoutINS4_7SwizzleILi3ELi4ELi3EEENS4_18smem_ptr_flag_bitsILi4EEENSM_INS5_IJNSA_ILi8EEESF_EEENS5_IJSF_SC_EEEEEEENSM_INS5_IJNS5_IJNS5_IJSP_SC_EEENS5_IJSN_SB_EEEEEESC_NS5_IJSB_SB_EEEEEENS5_IJNS5_IJNS5_IJSU_SY_EEESX_EEESW_NS5_IJSB_SY_EEEEEEEEEEEvNS4_8identityENS5_IJNS4_18SM100_TMA_2SM_LOADES1I_EEES24_vS25_EENS_8epilogue10collective18CollectiveEpilogueINS29_23Sm100TmaWarpSpecializedILi3ELi2ELi32ELb1ELb0EEEJNS5_IJNSA_ILi128EEESG_SF_EEENS5_IJNSM_IS2E_SC_EENSM_ISN_SC_EEEEENS_10bfloat16_tESL_S2J_SL_NS29_6fusion15FusionCallbacksIS2D_NS2K_17LinearCombinationIS2J_fS2J_fLNS_15FloatRoundStyleE2EEES2F_S2I_JEEENS4_5SM1004TMEM4LOAD26SM100_TMEM_LOAD_32dp32b32xENS4_13SM90_TMA_LOADENS1K_INS1L_ILi2ELi4ELi3EEENS1N_ILi16EEENSM_INS5_IJS1P_SN_EEENS5_IJSN_SC_EEEEEEENS4_39AutoVectorizingCopyWithAssumedAlignmentILi128EEENS4_14SM90_TMA_STOREES30_S32_S32_EEEvvEEEEvNT_6ParamsE)
	.align		4
        /*000c*/ 	.word	index@(__assertfail)
	.align		4
        /*0010*/ 	.word	0x00000000
	.align		4
        /*0014*/ 	.word	0xfffffffe
	.align		4
        /*0018*/ 	.word	0x00000000
	.align		4
        /*001c*/ 	.word	0xfffffffd
	.align		4
        /*0020*/ 	.word	0x00000000
	.align		4
        /*0024*/ 	.word	0xfffffffc


//--------------------- .nv.constant4             --------------------------
	.section	.nv.constant4,"a",@progbits
	.align	8
	.align		8
.nv.constant4:
        /*0000*/ 	.dword	__assertfail
	.align		8
        /*0008*/ 	.dword	__unnamed_1
	.align		8
        /*0010*/ 	.dword	__unnamed_2
	.align		8
        /*0018*/ 	.dword	_ZN40_INTERNAL_5174fcae_4_k_cu_8283a961_319414cuda3std3__45__cpo5beginE
	.align		8
        /*0020*/ 	.dword	_ZN40_INTERNAL_5174fcae_4_k_cu_8283a961_319414cuda3std3__45__cpo3endE
	.align		8
        /*0028*/ 	.dword	_ZN40_INTERNAL_5174fcae_4_k_cu_8283a961_319414cuda3std3__45__cpo6cbeginE
	.align		8
        /*0030*/ 	.dword	_ZN40_INTERNAL_5174fcae_4_k_cu_8283a961_319414cuda3std3__45__cpo4cendE
	.align		8
        /*0038*/ 	.dword	_ZN40_INTERNAL_5174fcae_4_k_cu_8283a961_319414cuda3std3__442_GLOBAL__N__5174fcae_4_k_cu_8283a961_319416ignoreE
	.align		8
        /*0040*/ 	.dword	_ZN40_INTERNAL_5174fcae_4_k_cu_8283a961_319414cuda3std3__419piecewise_constructE
	.align		8
        /*0048*/ 	.dword	_ZN40_INTERNAL_5174fcae_4_k_cu_8283a961_319414cuda3std3__48in_placeE
	.align		8
        /*0050*/ 	.dword	_ZN40_INTERNAL_5174fcae_4_k_cu_8283a961_319414cuda3std6ranges3__45__cpo4swapE
	.align		8
        /*0058*/ 	.dword	_ZN40_INTERNAL_5174fcae_4_k_cu_8283a961_319414cuda3std6ranges3__45__cpo9iter_moveE
	.align		8
        /*0060*/ 	.dword	_ZN40_INTERNAL_5174fcae_4_k_cu_8283a961_319414cute7productE
	.align		8
        /*0068*/ 	.dword	_ZN40_INTERNAL_5174fcae_4_k_cu_8283a961_319414cute1_E
	.align		8
        /*0070*/ 	.dword	$str$25
	.align		8
        /*0078*/ 	.dword	$str$26
	.align		8
        /*0080*/ 	.dword	$str$29
	.align		8
        /*0088*/ 	.dword	$str$30


//--------------------- .text._ZN7cutlass13device_kernelINS_4gemm6kernel13GemmUniversalIN4cute5tupleIJiiiiEEENS1_10collective13CollectiveMmaINS1_46MainloopSm100TmaUmmaWarpSpecializedBlockScaledILi9ELi2ELi2ENS5_IJNS4_1CILi2EEESB_NSA_ILi1EEEEEEEENS5_IJNSA_ILi256EEENSA_ILi64EEESF_EEENS5_IJNS_12float_e2m1_tENS_13float_ue8m0_tEEEENS5_IJNS5_IJlSC_lEEENS4_6LayoutINS5_IJNS5_IJNS5_IJNSA_ILi32EEENSA_ILi4EEEEEEiEEESQ_NS5_IJSC_iEEEEEENS5_IJNS5_IJNS5_IJNSA_ILi16EEESO_EEEiEEENS5_IJNS5_IJNSA_ILi0EEESC_EEENSA_ILi512EEEEEENS5_IJSW_iEEEEEEEEEEESK_S13_NS4_8TiledMMAINS4_8MMA_AtomIJNS4_23SM100_MMA_MXF4_2x1SM_SSISI_SI_fSJ_Li256ELi64ELi32ELNS4_4UMMA5MajorE0ELS18_0ELNS17_7ScaleInE0ELS19_0EEEEEENSM_INS5_IJSC_SC_SC_EEENS5_IJSW_SW_SW_EEEEENS5_IJNS4_10UnderscoreES1F_S1F_EEEEENS5_IJNS4_28SM100_TMA_2SM_LOAD_MULTICASTES1I_EEENS5_IJNS4_14ComposedLayoutINS4_7SwizzleILi3ELi4ELi3EEENS4_18smem_ptr_flag_bitsILi4EEENSM_INS5_IJNSA_ILi8EEESF_EEENS5_IJSF_SC_EEEEEEENSM_INS5_IJNS5_IJNS5_IJSP_SC_EEENS5_IJSN_SB_EEEEEESC_NS5_IJSB_SB_EEEEEENS5_IJNS5_IJNS5_IJSU_SY_EEESX_EEESW_NS5_IJSB_SY_EEEEEEEEEEEvNS4_8identityENS5_IJNS4_18SM100_TMA_2SM_LOADES1I_EEES24_vS25_EENS_8epilogue10collective18CollectiveEpilogueINS29_23Sm100TmaWarpSpecializedILi3ELi2ELi32ELb1ELb0EEEJNS5_IJNSA_ILi128EEESG_SF_EEENS5_IJNSM_IS2E_SC_EENSM_ISN_SC_EEEEENS_10bfloat16_tESL_S2J_SL_NS29_6fusion15FusionCallbacksIS2D_NS2K_17LinearCombinationIS2J_fS2J_fLNS_15FloatRoundStyleE2EEES2F_S2I_JEEENS4_5SM1004TMEM4LOAD26SM100_TMEM_LOAD_32dp32b32xENS4_13SM90_TMA_LOADENS1K_INS1L_ILi2ELi4ELi3EEENS1N_ILi16EEENSM_INS5_IJS1P_SN_EEENS5_IJSN_SC_EEEEEEENS4_39AutoVectorizingCopyWithAssumedAlignmentILi128EEENS4_14SM90_TMA_STOREES30_S32_S32_EEEvvEEEEvNT_6ParamsE --------------------------
	.section	.text._ZN7cutlass13device_kernelINS_4gemm6kernel13GemmUniversalIN4cute5tupleIJiiiiEEENS1_10collective13CollectiveMmaINS1_46MainloopSm100TmaUmmaWarpSpecializedBlockScaledILi9ELi2ELi2ENS5_IJNS4_1CILi2EEESB_NSA_ILi1EEEEEEEENS5_IJNSA_ILi256EEENSA_ILi64EEESF_EEENS5_IJNS_12float_e2m1_tENS_13float_ue8m0_tEEEENS5_IJNS5_IJlSC_lEEENS4_6LayoutINS5_IJNS5_IJNS5_IJNSA_ILi32EEENSA_ILi4EEEEEEiEEESQ_NS5_IJSC_iEEEEEENS5_IJNS5_IJNS5_IJNSA_ILi16EEESO_EEEiEEENS5_IJNS5_IJNSA_ILi0EEESC_EEENSA_ILi512EEEEEENS5_IJSW_iEEEEEEEEEEESK_S13_NS4_8TiledMMAINS4_8MMA_AtomIJNS4_23SM100_MMA_MXF4_2x1SM_SSISI_SI_fSJ_Li256ELi64ELi32ELNS4_4UMMA5MajorE0ELS18_0ELNS17_7ScaleInE0ELS19_0EEEEEENSM_INS5_IJSC_SC_SC_EEENS5_IJSW_SW_SW_EEEEENS5_IJNS4_10UnderscoreES1F_S1F_EEEEENS5_IJNS4_28SM100_TMA_2SM_LOAD_MULTICASTES1I_EEENS5_IJNS4_14ComposedLayoutINS4_7SwizzleILi3ELi4ELi3EEENS4_18smem_ptr_flag_bitsILi4EEENSM_INS5_IJNSA_ILi8EEESF_EEENS5_IJSF_SC_EEEEEEENSM_INS5_IJNS5_IJNS5_IJSP_SC_EEENS5_IJSN_SB_EEEEEESC_NS5_IJSB_SB_EEEEEENS5_IJNS5_IJNS5_IJSU_SY_EEESX_EEESW_NS5_IJSB_SY_EEEEEEEEEEEvNS4_8identityENS5_IJNS4_18SM100_TMA_2SM_LOADES1I_EEES24_vS25_EENS_8epilogue10collective18CollectiveEpilogueINS29_23Sm100TmaWarpSpecializedILi3ELi2ELi32ELb1ELb0EEEJNS5_IJNSA_ILi128EEESG_SF_EEENS5_IJNSM_IS2E_SC_EENSM_ISN_SC_EEEEENS_10bfloat16_tESL_S2J_SL_NS29_6fusion15FusionCallbacksIS2D_NS2K_17LinearCombinationIS2J_fS2J_fLNS_15FloatRoundStyleE2EEES2F_S2I_JEEENS4_5SM1004TMEM4LOAD26SM100_TMEM_LOAD_32dp32b32xENS4_13SM90_TMA_LOADENS1K_INS1L_ILi2ELi4ELi3EEENS1N_ILi16EEENSM_INS5_IJS1P_SN_EEENS5_IJSN_SC_EEEEEEENS4_39AutoVectorizingCopyWithAssumedAlignmentILi128EEENS4_14SM90_TMA_STOREES30_S32_S32_EEEvvEEEEvNT_6ParamsE,"ax",@progbits
	.align	128
.text._ZN7cutlass13device_kernelINS_4gemm6kernel13GemmUniversalIN4cute5tupleIJiiiiEEENS1_10collective13CollectiveMmaINS1_46MainloopSm100TmaUmmaWarpSpecializedBlockScaledILi9ELi2ELi2ENS5_IJNS4_1CILi2EEESB_NSA_ILi1EEEEEEEENS5_IJNSA_ILi256EEENSA_ILi64EEESF_EEENS5_IJNS_12float_e2m1_tENS_13float_ue8m0_tEEEENS5_IJNS5_IJlSC_lEEENS4_6LayoutINS5_IJNS5_IJNS5_IJNSA_ILi32EEENSA_ILi4EEEEEEiEEESQ_NS5_IJSC_iEEEEEENS5_IJNS5_IJNS5_IJNSA_ILi16EEESO_EEEiEEENS5_IJNS5_IJNSA_ILi0EEESC_EEENSA_ILi512EEEEEENS5_IJSW_iEEEEEEEEEEESK_S13_NS4_8TiledMMAINS4_8MMA_AtomIJNS4_23SM100_MMA_MXF4_2x1SM_SSISI_SI_fSJ_Li256ELi64ELi32ELNS4_4UMMA5MajorE0ELS18_0ELNS17_7ScaleInE0ELS19_0EEEEEENSM_INS5_IJSC_SC_SC_EEENS5_IJSW_SW_SW_EEEEENS5_IJNS4_10UnderscoreES1F_S1F_EEEEENS5_IJNS4_28SM100_TMA_2SM_LOAD_MULTICASTES1I_EEENS5_IJNS4_14ComposedLayoutINS4_7SwizzleILi3ELi4ELi3EEENS4_18smem_ptr_flag_bitsILi4EEENSM_INS5_IJNSA_ILi8EEESF_EEENS5_IJSF_SC_EEEEEEENSM_INS5_IJNS5_IJNS5_IJSP_SC_EEENS5_IJSN_SB_EEEEEESC_NS5_IJSB_SB_EEEEEENS5_IJNS5_IJNS5_IJSU_SY_EEESX_EEESW_NS5_IJSB_SY_EEEEEEEEEEEvNS4_8identityENS5_IJNS4_18SM100_TMA_2SM_LOADES1I_EEES24_vS25_EENS_8epilogue10collective18CollectiveEpilogueINS29_23Sm100TmaWarpSpecializedILi3ELi2ELi32ELb1ELb0EEEJNS5_IJNSA_ILi128EEESG_SF_EEENS5_IJNSM_IS2E_SC_EENSM_ISN_SC_EEEEENS_10bfloat16_tESL_S2J_SL_NS29_6fusion15FusionCallbacksIS2D_NS2K_17LinearCombinationIS2J_fS2J_fLNS_15FloatRoundStyleE2EEES2F_S2I_JEEENS4_5SM1004TMEM4LOAD26SM100_TMEM_LOAD_32dp32b32xENS4_13SM90_TMA_LOADENS1K_INS1L_ILi2ELi4ELi3EEENS1N_ILi16EEENSM_INS5_IJS1P_SN_EEENS5_IJSN_SC_EEEEEEENS4_39AutoVectorizingCopyWithAssumedAlignmentILi128EEENS4_14SM90_TMA_STOREES30_S32_S32_EEEvvEEEEvNT_6ParamsE:
        .type           _ZN7cutlass13device_kernelINS_4gemm6kernel13GemmUniversalIN4cute5tupleIJiiiiEEENS1_10collective13CollectiveMmaINS1_46MainloopSm100TmaUmmaWarpSpecializedBlockScaledILi9ELi2ELi2ENS5_IJNS4_1CILi2EEESB_NSA_ILi1EEEEEEEENS5_IJNSA_ILi256EEENSA_ILi64EEESF_EEENS5_IJNS_12float_e2m1_tENS_13float_ue8m0_tEEEENS5_IJNS5_IJlSC_lEEENS4_6LayoutINS5_IJNS5_IJNS5_IJNSA_ILi32EEENSA_ILi4EEEEEEiEEESQ_NS5_IJSC_iEEEEEENS5_IJNS5_IJNS5_IJNSA_ILi16EEESO_EEEiEEENS5_IJNS5_IJNSA_ILi0EEESC_EEENSA_ILi512EEEEEENS5_IJSW_iEEEEEEEEEEESK_S13_NS4_8TiledMMAINS4_8MMA_AtomIJNS4_23SM100_MMA_MXF4_2x1SM_SSISI_SI_fSJ_Li256ELi64ELi32ELNS4_4UMMA5MajorE0ELS18_0ELNS17_7ScaleInE0ELS19_0EEEEEENSM_INS5_IJSC_SC_SC_EEENS5_IJSW_SW_SW_EEEEENS5_IJNS4_10UnderscoreES1F_S1F_EEEEENS5_IJNS4_28SM100_TMA_2SM_LOAD_MULTICASTES1I_EEENS5_IJNS4_14ComposedLayoutINS4_7SwizzleILi3ELi4ELi3EEENS4_18smem_ptr_flag_bitsILi4EEENSM_INS5_IJNSA_ILi8EEESF_EEENS5_IJSF_SC_EEEEEEENSM_INS5_IJNS5_IJNS5_IJSP_SC_EEENS5_IJSN_SB_EEEEEESC_NS5_IJSB_SB_EEEEEENS5_IJNS5_IJNS5_IJSU_SY_EEESX_EEESW_NS5_IJSB_SY_EEEEEEEEEEEvNS4_8identityENS5_IJNS4_18SM100_TMA_2SM_LOADES1I_EEES24_vS25_EENS_8epilogue10collective18CollectiveEpilogueINS29_23Sm100TmaWarpSpecializedILi3ELi2ELi32ELb1ELb0EEEJNS5_IJNSA_ILi128EEESG_SF_EEENS5_IJNSM_IS2E_SC_EENSM_ISN_SC_EEEEENS_10bfloat16_tESL_S2J_SL_NS29_6fusion15FusionCallbacksIS2D_NS2K_17LinearCombinationIS2J_fS2J_fLNS_15FloatRoundStyleE2EEES2F_S2I_JEEENS4_5SM1004TMEM4LOAD26SM100_TMEM_LOAD_32dp32b32xENS4_13SM90_TMA_LOADENS1K_INS1L_ILi2ELi4ELi3EEENS1N_ILi16EEENSM_INS5_IJS1P_SN_EEENS5_IJSN_SC_EEEEEEENS4_39AutoVectorizingCopyWithAssumedAlignmentILi128EEENS4_14SM90_TMA_STOREES30_S32_S32_EEEvvEEEEvNT_6ParamsE,@function
        .size           _ZN7cutlass13device_kernelINS_4gemm6kernel13GemmUniversalIN4cute5tupleIJiiiiEEENS1_10collective13CollectiveMmaINS1_46MainloopSm100TmaUmmaWarpSpecializedBlockScaledILi9ELi2ELi2ENS5_IJNS4_1CILi2EEESB_NSA_ILi1EEEEEEEENS5_IJNSA_ILi256EEENSA_ILi64EEESF_EEENS5_IJNS_12float_e2m1_tENS_13float_ue8m0_tEEEENS5_IJNS5_IJlSC_lEEENS4_6LayoutINS5_IJNS5_IJNS5_IJNSA_ILi32EEENSA_ILi4EEEEEEiEEESQ_NS5_IJSC_iEEEEEENS5_IJNS5_IJNS5_IJNSA_ILi16EEESO_EEEiEEENS5_IJNS5_IJNSA_ILi0EEESC_EEENSA_ILi512EEEEEENS5_IJSW_iEEEEEEEEEEESK_S13_NS4_8TiledMMAINS4_8MMA_AtomIJNS4_23SM100_MMA_MXF4_2x1SM_SSISI_SI_fSJ_Li256ELi64ELi32ELNS4_4UMMA5MajorE0ELS18_0ELNS17_7ScaleInE0ELS19_0EEEEEENSM_INS5_IJSC_SC_SC_EEENS5_IJSW_SW_SW_EEEEENS5_IJNS4_10UnderscoreES1F_S1F_EEEEENS5_IJNS4_28SM100_TMA_2SM_LOAD_MULTICASTES1I_EEENS5_IJNS4_14ComposedLayoutINS4_7SwizzleILi3ELi4ELi3EEENS4_18smem_ptr_flag_bitsILi4EEENSM_INS5_IJNSA_ILi8EEESF_EEENS5_IJSF_SC_EEEEEEENSM_INS5_IJNS5_IJNS5_IJSP_SC_EEENS5_IJSN_SB_EEEEEESC_NS5_IJSB_SB_EEEEEENS5_IJNS5_IJNS5_IJSU_SY_EEESX_EEESW_NS5_IJSB_SY_EEEEEEEEEEEvNS4_8identityENS5_IJNS4_18SM100_TMA_2SM_LOADES1I_EEES24_vS25_EENS_8epilogue10collective18CollectiveEpilogueINS29_23Sm100TmaWarpSpecializedILi3ELi2ELi32ELb1ELb0EEEJNS5_IJNSA_ILi128EEESG_SF_EEENS5_IJNSM_IS2E_SC_EENSM_ISN_SC_EEEEENS_10bfloat16_tESL_S2J_SL_NS29_6fusion15FusionCallbacksIS2D_NS2K_17LinearCombinationIS2J_fS2J_fLNS_15FloatRoundStyleE2EEES2F_S2I_JEEENS4_5SM1004TMEM4LOAD26SM100_TMEM_LOAD_32dp32b32xENS4_13SM90_TMA_LOADENS1K_INS1L_ILi2ELi4ELi3EEENS1N_ILi16EEENSM_INS5_IJS1P_SN_EEENS5_IJSN_SC_EEEEEEENS4_39AutoVectorizingCopyWithAssumedAlignmentILi128EEENS4_14SM90_TMA_STOREES30_S32_S32_EEEvvEEEEvNT_6ParamsE,(.L_x_191 - _ZN7cutlass13device_kernelINS_4gemm6kernel13GemmUniversalIN4cute5tupleIJiiiiEEENS1_10collective13CollectiveMmaINS1_46MainloopSm100TmaUmmaWarpSpecializedBlockScaledILi9ELi2ELi2ENS5_IJNS4_1CILi2EEESB_NSA_ILi1EEEEEEEENS5_IJNSA_ILi256EEENSA_ILi64EEESF_EEENS5_IJNS_12float_e2m1_tENS_13float_ue8m0_tEEEENS5_IJNS5_IJlSC_lEEENS4_6LayoutINS5_IJNS5_IJNS5_IJNSA_ILi32EEENSA_ILi4EEEEEEiEEESQ_NS5_IJSC_iEEEEEENS5_IJNS5_IJNS5_IJNSA_ILi16EEESO_EEEiEEENS5_IJNS5_IJNSA_ILi0EEESC_EEENSA_ILi512EEEEEENS5_IJSW_iEEEEEEEEEEESK_S13_NS4_8TiledMMAINS4_8MMA_AtomIJNS4_23SM100_MMA_MXF4_2x1SM_SSISI_SI_fSJ_Li256ELi64ELi32ELNS4_4UMMA5MajorE0ELS18_0ELNS17_7ScaleInE0ELS19_0EEEEEENSM_INS5_IJSC_SC_SC_EEENS5_IJSW_SW_SW_EEEEENS5_IJNS4_10UnderscoreES1F_S1F_EEEEENS5_IJNS4_28SM100_TMA_2SM_LOAD_MULTICASTES1I_EEENS5_IJNS4_14ComposedLayoutINS4_7SwizzleILi3ELi4ELi3EEENS4_18smem_ptr_flag_bitsILi4EEENSM_INS5_IJNSA_ILi8EEESF_EEENS5_IJSF_SC_EEEEEEENSM_INS5_IJNS5_IJNS5_IJSP_SC_EEENS5_IJSN_SB_EEEEEESC_NS5_IJSB_SB_EEEEEENS5_IJNS5_IJNS5_IJSU_SY_EEESX_EEESW_NS5_IJSB_SY_EEEEEEEEEEEvNS4_8identityENS5_IJNS4_18SM100_TMA_2SM_LOADES1I_EEES24_vS25_EENS_8epilogue10collective18CollectiveEpilogueINS29_23Sm100TmaWarpSpecializedILi3ELi2ELi32ELb1ELb0EEEJNS5_IJNSA_ILi128EEESG_SF_EEENS5_IJNSM_IS2E_SC_EENSM_ISN_SC_EEEEENS_10bfloat16_tESL_S2J_SL_NS29_6fusion15FusionCallbacksIS2D_NS2K_17LinearCombinationIS2J_fS2J_fLNS_15FloatRoundStyleE2EEES2F_S2I_JEEENS4_5SM1004TMEM4LOAD26SM100_TMEM_LOAD_32dp32b32xENS4_13SM90_TMA_LOADENS1K_INS1L_ILi2ELi4ELi3EEENS1N_ILi16EEENSM_INS5_IJS1P_SN_EEENS5_IJSN_SC_EEEEEEENS4_39AutoVectorizingCopyWithAssumedAlignmentILi128EEENS4_14SM90_TMA_STOREES30_S32_S32_EEEvvEEEEvNT_6ParamsE)
        .other          _ZN7cutlass13device_kernelINS_4gemm6kernel13GemmUniversalIN4cute5tupleIJiiiiEEENS1_10collective13CollectiveMmaINS1_46MainloopSm100TmaUmmaWarpSpecializedBlockScaledILi9ELi2ELi2ENS5_IJNS4_1CILi2EEESB_NSA_ILi1EEEEEEEENS5_IJNSA_ILi256EEENSA_ILi64EEESF_EEENS5_IJNS_12float_e2m1_tENS_13float_ue8m0_tEEEENS5_IJNS5_IJlSC_lEEENS4_6LayoutINS5_IJNS5_IJNS5_IJNSA_ILi32EEENSA_ILi4EEEEEEiEEESQ_NS5_IJSC_iEEEEEENS5_IJNS5_IJNS5_IJNSA_ILi16EEESO_EEEiEEENS5_IJNS5_IJNSA_ILi0EEESC_EEENSA_ILi512EEEEEENS5_IJSW_iEEEEEEEEEEESK_S13_NS4_8TiledMMAINS4_8MMA_AtomIJNS4_23SM100_MMA_MXF4_2x1SM_SSISI_SI_fSJ_Li256ELi64ELi32ELNS4_4UMMA5MajorE0ELS18_0ELNS17_7ScaleInE0ELS19_0EEEEEENSM_INS5_IJSC_SC_SC_EEENS5_IJSW_SW_SW_EEEEENS5_IJNS4_10UnderscoreES1F_S1F_EEEEENS5_IJNS4_28SM100_TMA_2SM_LOAD_MULTICASTES1I_EEENS5_IJNS4_14ComposedLayoutINS4_7SwizzleILi3ELi4ELi3EEENS4_18smem_ptr_flag_bitsILi4EEENSM_INS5_IJNSA_ILi8EEESF_EEENS5_IJSF_SC_EEEEEEENSM_INS5_IJNS5_IJNS5_IJSP_SC_EEENS5_IJSN_SB_EEEEEESC_NS5_IJSB_SB_EEEEEENS5_IJNS5_IJNS5_IJSU_SY_EEESX_EEESW_NS5_IJSB_SY_EEEEEEEEEEEvNS4_8identityENS5_IJNS4_18SM100_TMA_2SM_LOADES1I_EEES24_vS25_EENS_8epilogue10collective18CollectiveEpilogueINS29_23Sm100TmaWarpSpecializedILi3ELi2ELi32ELb1ELb0EEEJNS5_IJNSA_ILi128EEESG_SF_EEENS5_IJNSM_IS2E_SC_EENSM_ISN_SC_EEEEENS_10bfloat16_tESL_S2J_SL_NS29_6fusion15FusionCallbacksIS2D_NS2K_17LinearCombinationIS2J_fS2J_fLNS_15FloatRoundStyleE2EEES2F_S2I_JEEENS4_5SM1004TMEM4LOAD26SM100_TMEM_LOAD_32dp32b32xENS4_13SM90_TMA_LOADENS1K_INS1L_ILi2ELi4ELi3EEENS1N_ILi16EEENSM_INS5_IJS1P_SN_EEENS5_IJSN_SC_EEEEEEENS4_39AutoVectorizingCopyWithAssumedAlignmentILi128EEENS4_14SM90_TMA_STOREES30_S32_S32_EEEvvEEEEvNT_6ParamsE,@"STO_CUDA_ENTRY STV_DEFAULT"
_ZN7cutlass13device_kernelINS_4gemm6kernel13GemmUniversalIN4cute5tupleIJiiiiEEENS1_10collective13CollectiveMmaINS1_46MainloopSm100TmaUmmaWarpSpecializedBlockScaledILi9ELi2ELi2ENS5_IJNS4_1CILi2EEESB_NSA_ILi1EEEEEEEENS5_IJNSA_ILi256EEENSA_ILi64EEESF_EEENS5_IJNS_12float_e2m1_tENS_13float_ue8m0_tEEEENS5_IJNS5_IJlSC_lEEENS4_6LayoutINS5_IJNS5_IJNS5_IJNSA_ILi32EEENSA_ILi4EEEEEEiEEESQ_NS5_IJSC_iEEEEEENS5_IJNS5_IJNS5_IJNSA_ILi16EEESO_EEEiEEENS5_IJNS5_IJNSA_ILi0EEESC_EEENSA_ILi512EEEEEENS5_IJSW_iEEEEEEEEEEESK_S13_NS4_8TiledMMAINS4_8MMA_AtomIJNS4_23SM100_MMA_MXF4_2x1SM_SSISI_SI_fSJ_Li256ELi64ELi32ELNS4_4UMMA5MajorE0ELS18_0ELNS17_7ScaleInE0ELS19_0EEEEEENSM_INS5_IJSC_SC_SC_EEENS5_IJSW_SW_SW_EEEEENS5_IJNS4_10UnderscoreES1F_S1F_EEEEENS5_IJNS4_28SM100_TMA_2SM_LOAD_MULTICASTES1I_EEENS5_IJNS4_14ComposedLayoutINS4_7SwizzleILi3ELi4ELi3EEENS4_18smem_ptr_flag_bitsILi4EEENSM_INS5_IJNSA_ILi8EEESF_EEENS5_IJSF_SC_EEEEEEENSM_INS5_IJNS5_IJNS5_IJSP_SC_EEENS5_IJSN_SB_EEEEEESC_NS5_IJSB_SB_EEEEEENS5_IJNS5_IJNS5_IJSU_SY_EEESX_EEESW_NS5_IJSB_SY_EEEEEEEEEEEvNS4_8identityENS5_IJNS4_18SM100_TMA_2SM_LOADES1I_EEES24_vS25_EENS_8epilogue10collective18CollectiveEpilogueINS29_23Sm100TmaWarpSpecializedILi3ELi2ELi32ELb1ELb0EEEJNS5_IJNSA_ILi128EEESG_SF_EEENS5_IJNSM_IS2E_SC_EENSM_ISN_SC_EEEEENS_10bfloat16_tESL_S2J_SL_NS29_6fusion15FusionCallbacksIS2D_NS2K_17LinearCombinationIS2J_fS2J_fLNS_15FloatRoundStyleE2EEES2F_S2I_JEEENS4_5SM1004TMEM4LOAD26SM100_TMEM_LOAD_32dp32b32xENS4_13SM90_TMA_LOADENS1K_INS1L_ILi2ELi4ELi3EEENS1N_ILi16EEENSM_INS5_IJS1P_SN_EEENS5_IJSN_SC_EEEEEEENS4_39AutoVectorizingCopyWithAssumedAlignmentILi128EEENS4_14SM90_TMA_STOREES30_S32_S32_EEEvvEEEEvNT_6ParamsE:
[----:B------:R-:W1:Y:S01]  /*0000*/  LDC R1, c[0x0][0x37c] ;  /* 0x0000df00ff017b82 */ /* 0x000e620000000800 */
[----:B------:R-:W2:Y:S01]  /*0010*/  S2R R92, SR_TID.X ;  /* 0x00000000005c7919 */ /* 0x000ea20000002100 */
[----:B------:R-:W3:Y:S06]  /*0020*/  LDCU.64 UR12, c[0x0][0xc90] ;  /* 0x00019200ff0c77ac */ /* 0x000eec0008000a00 */
[----:B------:R-:W4:Y:S01]  /*0030*/  S2UR UR57, SR_CgaCtaId ;  /* 0x00000000003979c3 */ /* 0x000f220000008800 */
[----:B------:R-:W-:Y:S02]  /*0040*/  PRMT R84, RZ, 0x7610, R84 ;  /* 0x00007610ff547816 */ /* 0x000fe40000000054 */
[----:B------:R-:W-:Y:S01]  /*0050*/  ELECT P1, URZ, PT ;  /* 0x0000000000ff782f */ /* 0x000fe20003820000 */
[----:B---3--:R-:W-:-:S04]  /*0060*/  UISETP.NE.U32.AND UP0, UPT, UR12, URZ, UPT ;  /* 0x000000ff0c00728c */ /* 0x008fc8000bf05070 */
[----:B------:R-:W-:Y:S02]  /*0070*/  UISETP.NE.AND.EX UP0, UPT, UR13, URZ, UPT, UP0 ;  /* 0x000000ff0d00728c */ /* 0x000fe4000bf05300 */
[----:B----4-:R-:W-:Y:S02]  /*0080*/  ULOP3.LUT UR72, UR57, 0x1, URZ, 0xc0, !UPT ;  /* 0x0000000139487892 */ /* 0x010fe4000f8ec0ff */
[----:B------:R-:W-:Y:S01]  /*0090*/  ULOP3.LUT UR73, UR57, 0x1, URZ, 0x3c, !UPT ;  /* 0x0000000139497892 */ /* 0x000fe2000f8e3cff */
[----:B--2---:R-:W-:-:S05]  /*00a0*/  SHF.R.U32.HI R85, RZ, 0x5, R92 ;  /* 0x00000005ff557819 */ /* 0x004fca000001165c */
[----:B------:R-:W2:Y:S02]  /*00b0*/  SHFL.IDX PT, R0, R85, RZ, 0x1f ;  /* 0x00001fff55007589 */ /* 0x000ea400000e0000 */
[----:B--2---:R-:W-:Y:S01]  /*00c0*/  R2UR UR22, R0 ;  /* 0x00000000001672ca */ /* 0x004fe200000e0000 */
[----:B-1----:R-:W-:-:S14]  /*00d0*/  BRA.U UP0, `(.L_x_0) ;  /* 0x0000000100307547 */ /* 0x002fdc000b800000 */
[----:B------:R-:W1:Y:S02]  /*00e0*/  LDCU.64 UR4, c[0x0][0xc88] ;  /* 0x00019100ff0477ac */ /* 0x000e640008000a00 */
[----:B-1----:R-:W-:-:S04]  /*00f0*/  UISETP.NE.U32.AND UP0, UPT, UR4, URZ, UPT ;  /* 0x000000ff0400728c */ /* 0x002fc8000bf05070 */
[----:B------:R-:W-:-:S09]  /*0100*/  UISETP.NE.AND.EX UP0, UPT, UR5, URZ, UPT, UP0 ;  /* 0x000000ff0500728c */ /* 0x000fd2000bf05300 */
[----:B------:R-:W-:Y:S05]  /*0110*/  BRA.U !UP0, `(.L_x_1) ;  /* 0x0000000108147547 */ /* 0x000fea000b800000 */
[----:B------:R-:W1:Y:S01]  /*0120*/  LDC.64 R2, c[0x0][0xc88] ;  /* 0x00032200ff027b82 */ /* 0x000e620000000a00 */
[----:B------:R-:W1:Y:S02]  /*0130*/  LDCU.64 UR4, c[0x0][0x358] ;  /* 0x00006b00ff0477ac */ /* 0x000e640008000a00 */
[----:B-1----:R1:W5:Y:S01]  /*0140*/  LDG.E R41, desc[UR4][R2.64] ;  /* 0x0000000402297981 */ /* 0x002362000c1e1900 */
[----:B------:R-:W-:Y:S01]  /*0150*/  HFMA2 R84, -RZ, RZ, 0, 5.9604644775390625e-08 ;  /* 0x00000001ff547431 */ /* 0x000fe200000001ff */
[----:B------:R-:W-:Y:S05]  /*0160*/  BRA `(.L_x_0) ;  /* 0x00000000000c7947 */ /* 0x000fea0003800000 */
.L_x_1:
[----:B------:R-:W1:Y:S01]  /*0170*/  LDCU UR4, c[0x0][0xc80] ;  /* 0x00019000ff0477ac */ /* 0x000e620008000800 */
[----:B------:R-:W-:Y:S01]  /*0180*/  HFMA2 R84, -RZ, RZ, 0, 5.9604644775390625e-08 ;  /* 0x00000001ff547431 */ /* 0x000fe200000001ff */
[----:B-1----:R-:W-:-:S07]  /*0190*/  MOV R41, UR4 ;  /* 0x0000000400297c02 */ /* 0x002fce0008000f00 */
.L_x_0:
[----:B------:R-:W2:Y:S02]  /*01a0*/  LDCU.64 UR4, c[0x0][0xcb0] ;  /* 0x00019600ff0477ac */ /* 0x000ea40008000a00 */
[----:B--2---:R-:W-:-:S04]  /*01b0*/  UISETP.NE.U32.AND UP0, UPT, UR4, URZ, UPT ;  /* 0x000000ff0400728c */ /* 0x004fc8000bf05070 */
[----:B------:R-:W-:-:S09]  /*01c0*/  UISETP.NE.AND.EX UP0, UPT, UR5, URZ, UPT, UP0 ;  /* 0x000000ff0500728c */ /* 0x000fd2000bf05300 */
[----:B------:R-:W-:Y:S05]  /*01d0*/  BRA.U UP0, `(.L_x_2) ;  /* 0x0000000100287547 */ /* 0x000fea000b800000 */
[----:B------:R-:W2:Y:S02]  /*01e0*/  LDCU.64 UR4, c[0x0][0xca8] ;  /* 0x00019500ff0477ac */ /* 0x000ea40008000a00 */
[----:B--2---:R-:W-:-:S04]  /*01f0*/  UISETP.NE.U32.AND UP0, UPT, UR4, URZ, UPT ;  /* 0x000000ff0400728c */ /* 0x004fc8000bf05070 */
[----:B------:R-:W-:-:S09]  /*0200*/  UISETP.NE.AND.EX UP0, UPT, UR5, URZ, UPT, UP0 ;  /* 0x000000ff0500728c */ /* 0x000fd2000bf05300 */
[----:B------:R-:W-:Y:S05]  /*0210*/  BRA.U !UP0, `(.L_x_3) ;  /* 0x0000000108107547 */ /* 0x000fea000b800000 */
[----:B------:R-:W2:Y:S01]  /*0220*/  LDC.64 R38, c[0x0][0xca8] ;  /* 0x00032a00ff267b82 */ /* 0x000ea20000000a00 */
[----:B------:R-:W2:Y:S02]  /*0230*/  LDCU.64 UR4, c[0x0][0x358] ;  /* 0x00006b00ff0477ac */ /* 0x000ea40008000a00 */
[----:B--2---:R2:W5:Y:S01]  /*0240*/  LDG.E R38, desc[UR4][R38.64] ;  /* 0x0000000426267981 */ /* 0x004562000c1e1900 */
[----:B------:R-:W-:Y:S05]  /*0250*/  BRA `(.L_x_2) ;  /* 0x0000000000087947 */ /* 0x000fea0003800000 */
.L_x_3:
[----:B------:R-:W2:Y:S02]  /*0260*/  LDCU UR4, c[0x0][0xca0] ;  /* 0x00019400ff0477ac */ /* 0x000ea40008000800 */
[----:B--2---:R-:W-:Y:S02]  /*0270*/  MOV R38, UR4 ;  /* 0x0000000400267c02 */ /* 0x004fe40008000f00 */
.L_x_2:
[----:B------:R-:W-:Y:S01]  /*0280*/  IMAD.U32 R0, RZ, RZ, UR22 ;  /* 0x00000016ff007e24 */ /* 0x000fe2000f8e00ff */
[----:B------:R-:W-:Y:S04]  /*0290*/  BSSY.RECONVERGENT B0, `(.L_x_4) ;  /* 0x0000012000007945 */ /* 0x000fe80003800200 */
[C---:B------:R-:W-:Y:S02]  /*02a0*/  ISETP.NE.OR P2, PT, R0.reuse, 0x1, !P1 ;  /* 0x000000010000780c */ /* 0x040fe40004f45670 */
[----:B------:R-:W-:-:S11]  /*02b0*/  ISETP.NE.OR P0, PT, R0, 0x3, !P1 ;  /* 0x000000030000780c */ /* 0x000fd60004f05670 */
[----:B------:R-:W-:Y:S05]  /*02c0*/  @P2 BRA `(.L_x_5) ;  /* 0x0000000000382947 */ /* 0x000fea0003800000 */
[----:B------:R-:W3:Y:S02]  /*02d0*/  LDCU.64 UR4, c[0x0][0x348] ;  /* 0x00006900ff0477ac */ /* 0x000ee40008000a00 */
[----:B---3--:R-:W-:Y:S02]  /*02e0*/  UIADD3 UR10, UP3, UPT, UR4, 0x80, URZ ;  /* 0x00000080040a7890 */ /* 0x008fe4000ff7e0ff */
[----:B------:R-:W-:Y:S02]  /*02f0*/  UIADD3 UR8, UP2, UPT, UR4, 0x180, URZ ;  /* 0x0000018004087890 */ /* 0x000fe4000ff5e0ff */
[----:B------:R-:W-:Y:S02]  /*0300*/  UIADD3 UR6, UP1, UPT, UR4, 0x280, URZ ;  /* 0x0000028004067890 */ /* 0x000fe4000ff3e0ff */
[----:B------:R-:W-:Y:S02]  /*0310*/  UIADD3 UR4, UP0, UPT, UR4, 0x380, URZ ;  /* 0x0000038004047890 */ /* 0x000fe4000ff1e0ff */
[----:B------:R-:W-:-:S02]  /*0320*/  UIADD3.X UR11, UPT, UPT, URZ, UR5, URZ, UP3, !UPT ;  /* 0x00000005ff0b7290 */ /* 0x000fc40009ffe4ff */
[----:B------:R-:W-:Y:S02]  /*0330*/  UIADD3.X UR9, UPT, UPT, URZ, UR5, URZ, UP2, !UPT ;  /* 0x00000005ff097290 */ /* 0x000fe400097fe4ff */
[----:B------:R-:W-:Y:S02]  /*0340*/  UIADD3.X UR7, UPT, UPT, URZ, UR5, URZ, UP1, !UPT ;  /* 0x00000005ff077290 */ /* 0x000fe40008ffe4ff */
[----:B------:R-:W-:-:S03]  /*0350*/  UIADD3.X UR5, UPT, UPT, URZ, UR5, URZ, UP0, !UPT ;  /* 0x00000005ff057290 */ /* 0x000fc600087fe4ff */
[----:B------:R3:W-:Y:S02]  /*0360*/  UTMACCTL.PF [UR10] ;  /* 0x000000000a0079b9 */ /* 0x0007e40008040000 */
[----:B------:R3:W-:Y:S02]  /*0370*/  UTMACCTL.PF [UR8] ;  /* 0x00000000080079b9 */ /* 0x0007e40008040000 */
[----:B------:R3:W-:Y:S02]  /*0380*/  UTMACCTL.PF [UR6] ;  /* 0x00000000060079b9 */ /* 0x0007e40008040000 */
[----:B------:R3:W-:Y:S02]  /*0390*/  UTMACCTL.PF [UR4] ;  /* 0x00000000040079b9 */ /* 0x0007e40008040000 */
[----:B---3--:R-:W-:Y:S01]  /*03a0*/  NOP ;  /* 0x0000000000007918 */ /* 0x008fe20000000000 */
.L_x_5:
[----:B------:R-:W-:Y:S05]  /*03b0*/  BSYNC.RECONVERGENT B0 ;  /* 0x0000000000007941 */ /* 0x000fea0003800200 */
.L_x_4:
[----:B------:R-:W-:Y:S04]  /*03c0*/  BSSY.RECONVERGENT B0, `(.L_x_6) ;  /* 0x000000a000007945 */ /* 0x000fe80003800200 */
[----:B------:R-:W-:Y:S05]  /*03d0*/  @P0 BRA `(.L_x_7) ;  /* 0x0000000000200947 */ /* 0x000fea0003800000 */
[----:B------:R-:W3:Y:S02]  /*03e0*/  LDCU.64 UR4, c[0x0][0x348] ;  /* 0x00006900ff0477ac */ /* 0x000ee40008000a00 */
[----:B---3--:R-:W-:Y:S02]  /*03f0*/  UIADD3 UR6, UP1, UPT, UR4, 0x980, URZ ;  /* 0x0000098004067890 */ /* 0x008fe4000ff3e0ff */
[----:B------:R-:W-:Y:S02]  /*0400*/  UIADD3 UR4, UP0, UPT, UR4, 0xa80, URZ ;  /* 0x00000a8004047890 */ /* 0x000fe4000ff1e0ff */
[----:B------:R-:W-:Y:S02]  /*0410*/  UIADD3.X UR7, UPT, UPT, URZ, UR5, URZ, UP1, !UPT ;  /* 0x00000005ff077290 */ /* 0x000fe40008ffe4ff */
[----:B------:R-:W-:-:S07]  /*0420*/  UIADD3.X UR5, UPT, UPT, URZ, UR5, URZ, UP0, !UPT ;  /* 0x00000005ff057290 */ /* 0x000fce00087fe4ff */
[----:B------:R3:W-:Y:S02]  /*0430*/  UTMACCTL.PF [UR6] ;  /* 0x00000000060079b9 */ /* 0x0007e40008040000 */
[----:B------:R3:W-:Y:S02]  /*0440*/  UTMACCTL.PF [UR4] ;  /* 0x00000000040079b9 */ /* 0x0007e40008040000 */
[----:B---3--:R-:W-:Y:S01]  /*0450*/  NOP ;  /* 0x0000000000007918 */ /* 0x008fe20000000000 */
.L_x_7:
[----:B------:R-:W-:Y:S05]  /*0460*/  BSYNC.RECONVERGENT B0 ;  /* 0x0000000000007941 */ /* 0x000fea0003800200 */
.L_x_6:
[----:B------:R-:W3:Y:S01]  /*0470*/  LDCU.64 UR4, c[0x0][0xc88] ;  /* 0x00019100ff0477ac */ /* 0x000ee20008000a00 */
[----:B------:R-:W-:Y:S02]  /*0480*/  UISETP.EQ.U32.AND UP1, UPT, UR12, URZ, UPT ;  /* 0x000000ff0c00728c */ /* 0x000fe4000bf22070 */
[----:B------:R-:W-:Y:S02]  /*0490*/  UPLOP3.LUT UP3, UPT, UPT, UPT, UPT, 0x80, 0x8 ;  /* 0x000000000008789c */ /* 0x000fe40003f6f070 */
[----:B---3--:R-:W-:-:S04]  /*04a0*/  UISETP.NE.U32.AND UP0, UPT, UR4, URZ, UPT ;  /* 0x000000ff0400728c */ /* 0x008fc8000bf05070 */
[----:B------:R-:W-:-:S04]  /*04b0*/  UISETP.NE.AND.EX UP0, UPT, UR5, URZ, UPT, UP0 ;  /* 0x000000ff0500728c */ /* 0x000fc8000bf05300 */
[----:B------:R-:W-:-:S04]  /*04c0*/  UISETP.EQ.OR.EX UP2, UPT, UR13, URZ, !UP0, UP1 ;  /* 0x000000ff0d00728c */ /* 0x000fc8000c742710 */
[----:B------:R-:W-:-:S06]  /*04d0*/  UP2UR UR4, UPR, URZ, 0x4 ;  /* 0x00000004ff047883 */ /* 0x000fcc0008000000 */
[----:B------:R-:W-:Y:S01]  /*04e0*/  MOV R88, UR4 ;  /* 0x0000000400587c02 */ /* 0x000fe20008000f00 */
[----:B------:R-:W-:Y:S06]  /*04f0*/  BRA.U !UP2, `(.L_x_8) ;  /* 0x000000010a207547 */ /* 0x000fec000b800000 */
[----:B------:R-:W-:Y:S01]  /*0500*/  UISETP.NE.U32.AND UP1, UPT, UR12, URZ, UPT ;  /* 0x000000ff0c00728c */ /* 0x000fe2000bf25070 */
[----:B-----5:R-:W-:Y:S01]  /*0510*/  FSETP.NEU.AND P0, PT, R41, RZ, PT ;  /* 0x000000ff2900720b */ /* 0x020fe20003f0d000 */
[----:B------:R-:W-:Y:S02]  /*0520*/  USEL UR4, URZ, 0xffffffff, UP0 ;  /* 0xffffffffff047887 */ /* 0x000fe40008000000 */
[----:B------:R-:W-:-:S10]  /*0530*/  UISETP.NE.AND.EX UP1, UPT, UR13, URZ, UPT, UP1 ;  /* 0x000000ff0d00728c */ /* 0x000fd4000bf25310 */
[----:B------:R-:W-:Y:S01]  /*0540*/  VOTEU.ANY UP0, P0 ;  /* 0x0000000000ff7886 */ /* 0x000fe20000000100 */
[----:B------:R-:W-:-:S04]  /*0550*/  @!UP1 USEL UR4, URZ, 0xffffffff, UP0 ;  /* 0xffffffffff049887 */ /* 0x000fc80008000000 */
[----:B------:R-:W-:-:S04]  /*0560*/  ULOP3.LUT UR4, UR4, 0x1, URZ, 0xc0, !UPT ;  /* 0x0000000104047892 */ /* 0x000fc8000f8ec0ff */
[----:B------:R-:W-:-:S11]  /*0570*/  UISETP.NE.U32.AND UP3, UPT, UR4, 0x1, UPT ;  /* 0x000000010400788c */ /* 0x000fd6000bf65070 */
.L_x_8:
[----:B------:R-:W3:Y:S01]  /*0580*/  SHFL.IDX PT, R0, R85, RZ, 0x1f ;  /* 0x00001fff55007589 */ /* 0x000ee200000e0000 */
[----:B------:R-:W-:-:S04]  /*0590*/  UISETP.NE.AND UP0, UPT, UR22, 0x2, UPT ;  /* 0x000000021600788c */ /* 0x000fc8000bf05270 */
[----:B------:R-:W-:Y:S02]  /*05a0*/  UISETP.EQ.AND UP1, UPT, UR72, URZ, !UP0 ;  /* 0x000000ff4800728c */ /* 0x000fe4000c722270 */
[----:B------:R-:W-:-:S04]  /*05b0*/  USEL UR48, URZ, 0x1, UP0 ;  /* 0x00000001ff307887 */ /* 0x000fc80008000000 */
[----:B------:R-:W-:Y:S02]  /*05c0*/  PLOP3.LUT P4, PT, P1, PT, UP1, 0x80, 0x8 ;  /* 0x000000000008781c */ /* 0x000fe40000f8f018 */
[----:B---3--:R-:W-:-:S13]  /*05d0*/  ISETP.NE.AND P0, PT, R0, RZ, PT ;  /* 0x000000ff0000720c */ /* 0x008fda0003f05270 */
[----:B------:R-:W-:Y:S05]  /*05e0*/  @P0 BRA `(.L_x_9) ;  /* 0x0000000000880947 */ /* 0x000fea0003800000 */
[----:B------:R-:W-:Y:S01]  /*05f0*/  ELECT P0, URZ, PT ;  /* 0x0000000000ff782f */ /* 0x000fe20003800000 */
[----:B------:R-:W-:-:S12]  /*0600*/  BSSY.RECONVERGENT B0, `(.L_x_9) ;  /* 0x0000020000007945 */ /* 0x000fd80003800200 */
[----:B------:R-:W-:Y:S05]  /*0610*/  @!P0 BRA `(.L_x_10) ;  /* 0x0000000000788947 */ /* 0x000fea0003800000 */
[----:B------:R-:W-:Y:S01]  /*0620*/  UMOV UR4, 0x400 ;  /* 0x0000040000047882 */ /* 0x000fe20000000000 */
[----:B------:R-:W-:Y:S01]  /*0630*/  UMOV UR8, 0x1 ;  /* 0x0000000100087882 */ /* 0x000fe20000000000 */
[----:B------:R-:W-:Y:S01]  /*0640*/  UMOV UR6, 0x2 ;  /* 0x0000000200067882 */ /* 0x000fe20000000000 */
[----:B------:R-:W-:Y:S02]  /*0650*/  ULEA UR4, UR57, UR4, 0x18 ;  /* 0x0000000439047291 */ /* 0x000fe4000f8ec0ff */
[----:B------:R-:W-:-:S04]  /*0660*/  UIADD3 UR8, UPT, UPT, -UR8, 0x100000, URZ ;  /* 0x0010000008087890 */ /* 0x000fc8000fffe1ff */
[----:B------:R-:W-:Y:S02]  /*0670*/  USHF.L.U32 UR9, UR8, 0xb, URZ ;  /* 0x0000000b08097899 */ /* 0x000fe400080006ff */
[----:B------:R-:W-:Y:S02]  /*0680*/  USHF.L.U32 UR8, UR8, 0x1, URZ ;  /* 0x0000000108087899 */ /* 0x000fe400080006ff */
[----:B------:R-:W-:-:S04]  /*0690*/  UIADD3 UR6, UPT, UPT, -UR6, 0x100000, URZ ;  /* 0x0010000006067890 */ /* 0x000fc8000fffe1ff */
[----:B------:R-:W-:Y:S02]  /*06a0*/  USHF.L.U32 UR7, UR6, 0xb, URZ ;  /* 0x0000000b06077899 */ /* 0x000fe400080006ff */
[----:B------:R-:W-:Y:S01]  /*06b0*/  USHF.L.U32 UR6, UR6, 0x1, URZ ;  /* 0x0000000106067899 */ /* 0x000fe200080006ff */
[----:B------:R-:W3:Y:S03]  /*06c0*/  FENCE.VIEW.ASYNC.S ;  /* 0x00000000000073c6 */ /* 0x000ee60000000000 */
[----:B---3--:R3:W4:Y:S08]  /*06d0*/  SYNCS.EXCH.64 URZ, [UR4], UR8 ;  /* 0x0000000804ff75b2 */ /* 0x0087300008000100 */
[----:B------:R3:W1:Y:S01]  /*06e0*/  SYNCS.EXCH.64 URZ, [UR4+0x48], UR6 ;  /* 0x0000480604ff75b2 */ /* 0x0006620008000100 */
        /* <DEDUP_REMOVED lines=15> */
[----:B------:R3:W1:Y:S02]  /*07e0*/  SYNCS.EXCH.64 URZ, [UR4+0x88], UR6 ;  /* 0x0000880604ff75b2 */ /* 0x0006640008000100 */
[----:B---34-:R-:W-:Y:S01]  /*07f0*/  NOP ;  /* 0x0000000000007918 */ /* 0x018fe20000000000 */
.L_x_10:
[----:B------:R-:W-:Y:S05]  /*0800*/  BSYNC.RECONVERGENT B0 ;  /* 0x0000000000007941 */ /* 0x000fea0003800200 */
.L_x_9:
[----:B------:R-:W3:Y:S01]  /*0810*/  SHFL.IDX PT, R0, R85, RZ, 0x1f ;  /* 0x00001fff55007589 */ /* 0x000ee200000e0000 */
[----:B------:R-:W-:Y:S01]  /*0820*/  NOP ;  /* 0x0000000000007918 */ /* 0x000fe20000000000 */
[----:B---3--:R-:W-:-:S13]  /*0830*/  ISETP.NE.AND P0, PT, R0, 0x1, PT ;  /* 0x000000010000780c */ /* 0x008fda0003f05270 */
[----:B------:R-:W-:Y:S05]  /*0840*/  @P0 BRA `(.L_x_11) ;  /* 0x00000000004c0947 */ /* 0x000fea0003800000 */
        /* <DEDUP_REMOVED lines=10> */
[----:B------:R-:W-:Y:S01]  /*08f0*/  ELECT P0, URZ, PT ;  /* 0x0000000000ff782f */ /* 0x000fe20003800000 */
[----:B------:R-:W3:Y:S02]  /*0900*/  FENCE.VIEW.ASYNC.S ;  /* 0x00000000000073c6 */ /* 0x000ee40000000000 */
[----:B---3--:R3:W4:Y:S08]  /*0910*/  SYNCS.EXCH.64 URZ, [UR4+0x90], UR8 ;  /* 0x0000900804ff75b2 */ /* 0x0087300008000100 */
[----:B------:R3:W1:Y:S01]  /*0920*/  SYNCS.EXCH.64 URZ, [UR4+0xa8], UR6 ;  /* 0x0000a80604ff75b2 */ /* 0x0006620008000100 */
[----:B------:R3:W1:Y:S01]  /*0930*/  SYNCS.EXCH.64 URZ, [UR4+0x98], UR8 ;  /* 0x0000980804ff75b2 */ /* 0x0006620008000100 */
[----:B------:R3:W1:Y:S01]  /*0940*/  SYNCS.EXCH.64 URZ, [UR4+0xb0], UR6 ;  /* 0x0000b00604ff75b2 */ /* 0x0006620008000100 */
[----:B------:R3:W1:Y:S01]  /*0950*/  SYNCS.EXCH.64 URZ, [UR4+0xa0], UR8 ;  /* 0x0000a00804ff75b2 */ /* 0x0006620008000100 */
[----:B------:R3:W1:Y:S01]  /*0960*/  SYNCS.EXCH.64 URZ, [UR4+0xb8], UR6 ;  /* 0x0000b80604ff75b2 */ /* 0x0006620008000100 */
[----:B------:R-:W-:Y:S01]  /*0970*/  NOP ;  /* 0x0000000000007918 */ /* 0x000fe20000000000 */
.L_x_11:
[----:B------:R-:W2:Y:S01]  /*0980*/  SHFL.IDX PT, R0, R85, RZ, 0x1f ;  /* 0x00001fff55007589 */ /* 0x000ea200000e0000 */
[----:B------:R-:W-:Y:S01]  /*0990*/  NOP ;  /* 0x0000000000007918 */ /* 0x000fe20000000000 */
[----:B--2---:R-:W-:-:S13]  /*09a0*/  ISETP.NE.AND P0, PT, R0, 0x3, PT ;  /* 0x000000030000780c */ /* 0x004fda0003f05270 */
[----:B------:R-:W-:Y:S05]  /*09b0*/  @P0 BRA `(.L_x_12) ;  /* 0x00000000002c0947 */ /* 0x000fea0003800000 */
[----:B---3--:R-:W-:Y:S01]  /*09c0*/  UMOV UR6, 0x400 ;  /* 0x0000040000067882 */ /* 0x008fe20000000000 */
[----:B------:R-:W-:Y:S01]  /*09d0*/  UMOV UR4, 0x20 ;  /* 0x0000002000047882 */ /* 0x000fe20000000000 */
[----:B------:R-:W-:Y:S02]  /*09e0*/  ULEA UR6, UR57, UR6, 0x18 ;  /* 0x0000000639067291 */ /* 0x000fe4000f8ec0ff */
[----:B------:R-:W-:-:S04]  /*09f0*/  UIADD3 UR4, UPT, UPT, -UR4, 0x100000, URZ ;  /* 0x0010000004047890 */ /* 0x000fc8000fffe1ff */
[----:B------:R-:W-:Y:S02]  /*0a00*/  USHF.L.U32 UR5, UR4, 0xb, URZ ;  /* 0x0000000b04057899 */ /* 0x000fe400080006ff */
[----:B------:R-:W-:Y:S01]  /*0a10*/  USHF.L.U32 UR4, UR4, 0x1, URZ ;  /* 0x0000000104047899 */ /* 0x000fe200080006ff */
[----:B------:R-:W-:Y:S01]  /*0a20*/  ELECT P0, URZ, PT ;  /* 0x0000000000ff782f */ /* 0x000fe20003800000 */
[----:B------:R-:W2:Y:S10]  /*0a30*/  FENCE.VIEW.ASYNC.S ;  /* 0x00000000000073c6 */ /* 0x000eb40000000000 */
[----:B--2---:R2:W3:Y:S01]  /*0a40*/  SYNCS.EXCH.64 URZ, [UR6+0xc0], UR4 ;  /* 0x0000c00406ff75b2 */ /* 0x0044e20008000100 */
[----:B------:R2:W1:Y:S01]  /*0a50*/  SYNCS.EXCH.64 URZ, [UR6+0xc8], UR4 ;  /* 0x0000c80406ff75b2 */ /* 0x0004620008000100 */
[----:B------:R-:W-:Y:S01]  /*0a60*/  NOP ;  /* 0x0000000000007918 */ /* 0x000fe20000000000 */
.L_x_12:
[----:B------:R-:W4:Y:S01]  /*0a70*/  SHFL.IDX PT, R0, R85, RZ, 0x1f ;  /* 0x00001fff55007589 */ /* 0x000f2200000e0000 */
[----:B------:R-:W-:Y:S01]  /*0a80*/  NOP ;  /* 0x0000000000007918 */ /* 0x000fe20000000000 */
[----:B----4-:R-:W-:-:S13]  /*0a90*/  ISETP.NE.AND P0, PT, R0, 0x4, PT ;  /* 0x000000040000780c */ /* 0x010fda0003f05270 */
[----:B------:R-:W-:Y:S05]  /*0aa0*/  @P0 BRA `(.L_x_13) ;  /* 0x0000000000480947 */ /* 0x000fea0003800000 */
[----:B--23--:R-:W-:Y:S01]  /*0ab0*/  UMOV UR4, 0x3a0 ;  /* 0x000003a000047882 */ /* 0x00cfe20000000000 */
[----:B------:R-:W-:Y:S01]  /*0ac0*/  UMOV UR6, 0x400 ;  /* 0x0000040000067882 */ /* 0x000fe20000000000 */
[----:B------:R-:W-:Y:S01]  /*0ad0*/  USEL UR4, UR4, 0x320, UP3 ;  /* 0x0000032004047887 */ /* 0x000fe20009800000 */
        /* <DEDUP_REMOVED lines=9> */
[----:B------:R-:W2:Y:S02]  /*0b70*/  FENCE.VIEW.ASYNC.S ;  /* 0x00000000000073c6 */ /* 0x000ea40000000000 */
[----:B--2---:R4:W2:Y:S08]  /*0b80*/  SYNCS.EXCH.64 URZ, [UR6+0xd0], UR8 ;  /* 0x0000d00806ff75b2 */ /* 0x0048b00008000100 */
[----:B------:R4:W3:Y:S01]  /*0b90*/  SYNCS.EXCH.64 URZ, [UR6+0xe0], UR4 ;  /* 0x0000e00406ff75b2 */ /* 0x0008e20008000100 */
[----:B------:R4:W1:Y:S01]  /*0ba0*/  SYNCS.EXCH.64 URZ, [UR6+0xd8], UR8 ;  /* 0x0000d80806ff75b2 */ /* 0x0008620008000100 */
[----:B------:R4:W1:Y:S02]  /*0bb0*/  SYNCS.EXCH.64 URZ, [UR6+0xe8], UR4 ;  /* 0x0000e80406ff75b2 */ /* 0x0008640008000100 */
[----:B----4-:R-:W-:Y:S01]  /*0bc0*/  NOP ;  /* 0x0000000000007918 */ /* 0x010fe20000000000 */
.L_x_13:
[----:B------:R-:W4:Y:S01]  /*0bd0*/  SHFL.IDX PT, R0, R85, RZ, 0x1f ;  /* 0x00001fff55007589 */ /* 0x000f2200000e0000 */
[----:B------:R-:W-:Y:S01]  /*0be0*/  NOP ;  /* 0x0000000000007918 */ /* 0x000fe20000000000 */
[----:B----4-:R-:W-:-:S13]  /*0bf0*/  ISETP.NE.AND P0, PT, R0, 0x5, PT ;  /* 0x000000050000780c */ /* 0x010fda0003f05270 */
[----:B------:R-:W-:Y:S05]  /*0c00*/  @P0 BRA `(.L_x_14) ;  /* 0x0000000000440947 */ /* 0x000fea0003800000 */
[----:B--23--:R-:W-:Y:S01]  /*0c10*/  UMOV UR4, 0x400 ;  /* 0x0000040000047882 */ /* 0x00cfe20000000000 */
        /* <DEDUP_REMOVED lines=16> */
.L_x_14:
[----:B------:R-:W4:Y:S01]  /*0d20*/  SHFL.IDX PT, R0, R85, RZ, 0x1f ;  /* 0x00001fff55007589 */ /* 0x000f2200000e0000 */
[----:B------:R-:W-:Y:S01]  /*0d30*/  ISETP.NE.OR P1, PT, RZ, UR22, !P1 ;  /* 0x00000016ff007c0c */ /* 0x000fe2000cf25670 */
[----:B------:R-:W-:Y:S01]  /*0d40*/  NOP ;  /* 0x0000000000007918 */ /* 0x000fe20000000000 */
[----:B----4-:R-:W-:-:S13]  /*0d50*/  ISETP.NE.AND P0, PT, R0, 0x3, PT ;  /* 0x000000030000780c */ /* 0x010fda0003f05270 */
[----:B------:R-:W-:Y:S05]  /*0d60*/  @P0 BRA `(.L_x_15) ;  /* 0x0000000000340947 */ /* 0x000fea0003800000 */
[----:B--23--:R-:W-:Y:S01]  /*0d70*/  UMOV UR4, 0x400 ;  /* 0x0000040000047882 */ /* 0x00cfe20000000000 */
[----:B------:R-:W-:Y:S01]  /*0d80*/  UMOV UR6, 0x20 ;  /* 0x0000002000067882 */ /* 0x000fe20000000000 */
[----:B------:R-:W-:Y:S02]  /*0d90*/  ULEA UR4, UR57, UR4, 0x18 ;  /* 0x0000000439047291 */ /* 0x000fe4000f8ec0ff */
[----:B------:R-:W-:-:S04]  /*0da0*/  UIADD3 UR6, UPT, UPT, -UR6, 0x100000, URZ ;  /* 0x0010000006067890 */ /* 0x000fc8000fffe1ff */
[----:B------:R-:W-:Y:S02]  /*0db0*/  USHF.L.U32 UR7, UR6, 0xb, URZ ;  /* 0x0000000b06077899 */ /* 0x000fe400080006ff */
[----:B------:R-:W-:Y:S01]  /*0dc0*/  USHF.L.U32 UR6, UR6, 0x1, URZ ;  /* 0x0000000106067899 */ /* 0x000fe200080006ff */
[----:B------:R-:W-:Y:S01]  /*0dd0*/  ELECT P0, URZ, PT ;  /* 0x0000000000ff782f */ /* 0x000fe20003800000 */
[----:B------:R-:W2:Y:S10]  /*0de0*/  FENCE.VIEW.ASYNC.S ;  /* 0x00000000000073c6 */ /* 0x000eb40000000000 */
[----:B--2---:R4:W2:Y:S01]  /*0df0*/  SYNCS.EXCH.64 URZ, [UR4+0x110], UR6 ;  /* 0x0001100604ff75b2 */ /* 0x0048a20008000100 */
[----:B------:R4:W3:Y:S01]  /*0e00*/  SYNCS.EXCH.64 URZ, [UR4+0x120], UR6 ;  /* 0x0001200604ff75b2 */ /* 0x0008e20008000100 */
[----:B------:R4:W1:Y:S01]  /*0e10*/  SYNCS.EXCH.64 URZ, [UR4+0x118], UR6 ;  /* 0x0001180604ff75b2 */ /* 0x0008620008000100 */
[----:B------:R4:W1:Y:S02]  /*0e20*/  SYNCS.EXCH.64 URZ, [UR4+0x128], UR6 ;  /* 0x0001280604ff75b2 */ /* 0x0008640008000100 */
[----:B----4-:R-:W-:Y:S01]  /*0e30*/  NOP ;  /* 0x0000000000007918 */ /* 0x010fe20000000000 */
.L_x_15:
[----:B------:R-:W-:Y:S01]  /*0e40*/  VOTEU.ALL UP0, P1 ;  /* 0x0000000000ff7886 */ /* 0x000fe20000800000 */
[----:B--23--:R-:W-:Y:S01]  /*0e50*/  UMOV UR4, 0x20 ;  /* 0x0000002000047882 */ /* 0x00cfe20000000000 */
[----:B------:R-:W2:Y:S01]  /*0e60*/  LDCU UR7, c[0x0][0x36c] ;  /* 0x00006d80ff0777ac */ /* 0x000ea20008000800 */
[----:B------:R-:W-:Y:S01]  /*0e70*/  NOP ;  /* 0x0000000000007918 */ /* 0x000fe20000000000 */
[----:B-1----:R-:W-:Y:S01]  /*0e80*/  LOP3.LUT R3, R92, 0x1f, RZ, 0xc0, !PT ;  /* 0x0000001f5c037812 */ /* 0x002fe200078ec0ff */
[----:B------:R-:W-:Y:S01]  /*0e90*/  @!UP0 UMOV UR6, 0x400 ;  /* 0x0000040000068882 */ /* 0x000fe20000000000 */
[----:B------:R-:W-:-:S04]  /*0ea0*/  @!UP0 UIADD3 UR4, UPT, UPT, -UR4, 0x100000, URZ ;  /* 0x0010000004048890 */ /* 0x000fc8000fffe1ff */
[----:B------:R-:W-:Y:S02]  /*0eb0*/  @!UP0 USHF.L.U32 UR5, UR4, 0xb, URZ ;  /* 0x0000000b04058899 */ /* 0x000fe400080006ff */
[----:B------:R-:W-:Y:S02]  /*0ec0*/  @!UP0 USHF.L.U32 UR4, UR4, 0x1, URZ ;  /* 0x0000000104048899 */ /* 0x000fe400080006ff */
[----:B------:R-:W-:Y:S01]  /*0ed0*/  @!UP0 ULEA UR6, UR57, UR6, 0x18 ;  /* 0x0000000639068291 */ /* 0x000fe2000f8ec0ff */
[----:B------:R-:W-:Y:S01]  /*0ee0*/  VOTEU.ALL UP0, P1 ;  /* 0x0000000000ff7886 */ /* 0x000fe20000800000 */
[----:B------:R-:W-:Y:S02]  /*0ef0*/  UISETP.NE.AND UP4, UPT, UR22, URZ, UPT ;  /* 0x000000ff1600728c */ /* 0x000fe4000bf85270 */
[----:B--2---:R-:W-:Y:S01]  /*0f00*/  UISETP.EQ.U32.AND UP5, UPT, UR7, 0x1, UPT ;  /* 0x000000010700788c */ /* 0x004fe2000bfa2070 */
[----:B------:R-:W1:Y:S07]  /*0f10*/  FENCE.VIEW.ASYNC.S ;  /* 0x00000000000073c6 */ /* 0x000e6e0000000000 */
[----:B-1----:R1:W2:Y:S01]  /*0f20*/  @!UP0 SYNCS.EXCH.64 URZ, [UR6+0x130], UR4 ;  /* 0x0001300406ff85b2 */ /* 0x0022a20008000100 */
[----:B------:R-:W-:Y:S05]  /*0f30*/  BRA.U !UP5, `(.L_x_16) ;  /* 0x000000010d087547 */ /* 0x000fea000b800000 */
[----:B--2---:R-:W-:Y:S01]  /*0f40*/  UCGABAR_ARV ;  /* 0x00000000000079c7 */ /* 0x004fe20008000000 */
[----:B------:R-:W-:Y:S05]  /*0f50*/  BRA `(.L_x_17) ;  /* 0x0000000000047947 */ /* 0x000fea0003800000 */
.L_x_16:
[----:B--2---:R-:W-:Y:S01]  /*0f60*/  NOP ;  /* 0x0000000000007918 */ /* 0x004fe20000000000 */
.L_x_17:
[----:B------:R-:W2:Y:S01]  /*0f70*/  S2UR UR65, SR_CTAID.X ;  /* 0x00000000004179c3 */ /* 0x000ea20000002500 */
[----:B------:R-:W-:-:S05]  /*0f80*/  CS2R.32 R87, SR_CgaSize ;  /* 0x0000000000577805 */ /* 0x000fca0000008a00 */
[----:B------:R-:W-:-:S05]  /*0f90*/  IMAD R87, R87, -0xa0, RZ ;  /* 0xffffff6057577824 */ /* 0x000fca00078e02ff */
[----:B-1----:R-:W-:-:S14]  /*0fa0*/  R2UR UR5, R87 ;  /* 0x00000000570572ca */ /* 0x002fdc00000e0000 */
[----:B------:R-:W1:Y:S01]  /*0fb0*/  LDCU UR5, c[0x0][UR5+0x2b0] ;  /* 0x00005600050577ac */ /* 0x000e620008000800 */
[----:B------:R-:W-:-:S05]  /*0fc0*/  CS2R.32 R87, SR_CgaSize ;  /* 0x0000000000577805 */ /* 0x000fca0000008a00 */
[----:B------:R-:W-:-:S05]  /*0fd0*/  IMAD R87, R87, -0xa0, RZ ;  /* 0xffffff6057577824 */ /* 0x000fca00078e02ff */
[----:B------:R-:W-:-:S14]  /*0fe0*/  R2UR UR4, R87 ;  /* 0x00000000570472ca */ /* 0x000fdc00000e0000 */
[----:B------:R-:W3:Y:S01]  /*0ff0*/  LDCU UR4, c[0x0][UR4+0x2b4] ;  /* 0x00005680040477ac */ /* 0x000ee20008000800 */
[----:B------:R-:W4:Y:S01]  /*1000*/  S2UR UR7, SR_CTAID.Y ;  /* 0x00000000000779c3 */ /* 0x000f220000002600 */
[----:B------:R-:W-:-:S05]  /*1010*/  CS2R.32 R87, SR_CgaSize ;  /* 0x0000000000577805 */ /* 0x000fca0000008a00 */
[----:B------:R-:W-:-:S05]  /*1020*/  IMAD R87, R87, -0xa0, RZ ;  /* 0xffffff6057577824 */ /* 0x000fca00078e02ff */
[----:B------:R-:W-:-:S14]  /*1030*/  R2UR UR8, R87 ;  /* 0x00000000570872ca */ /* 0x000fdc00000e0000 */
[----:B------:R-:W3:Y:S01]  /*1040*/  LDCU UR8, c[0x0][UR8+0x2a0] ;  /* 0x00005400080877ac */ /* 0x000ee20008000800 */
[----:B------:R-:W-:-:S05]  /*1050*/  CS2R.32 R87, SR_CgaSize ;  /* 0x0000000000577805 */ /* 0x000fca0000008a00 */
[----:B------:R-:W-:-:S05]  /*1060*/  IMAD R87, R87, -0xa0, RZ ;  /* 0xffffff6057577824 */ /* 0x000fca00078e02ff */
[----:B------:R-:W-:-:S14]  /*1070*/  R2UR UR9, R87 ;  /* 0x00000000570972ca */ /* 0x000fdc00000e0000 */
[----:B------:R-:W3:Y:S01]  /*1080*/  LDCU UR9, c[0x0][UR9+0x2a4] ;  /* 0x00005480090977ac */ /* 0x000ee20008000800 */
[----:B------:R-:W3:Y:S01]  /*1090*/  S2UR UR36, SR_CTAID.Z ;  /* 0x00000000002479c3 */ /* 0x000ee20000002700 */
[----:B------:R-:W-:Y:S01]  /*10a0*/  UISETP.GT.U32.AND UP0, UPT, UR72, 0xffff, UPT ;  /* 0x0000ffff4800788c */ /* 0x000fe2000bf04070 */
[----:B------:R-:W3:Y:S03]  /*10b0*/  LDCU UR23, c[0x0][0xf24] ;  /* 0x0001e480ff1777ac */ /* 0x000ee60008000800 */
[----:B------:R-:W-:Y:S01]  /*10c0*/  USEL UR37, UR72, 0xffff, !UP0 ;  /* 0x0000ffff48257887 */ /* 0x000fe2000c000000 */
[----:B--2---:R-:W-:Y:S01]  /*10d0*/  I2FP.F32.U32 R2, UR65 ;  /* 0x0000004100027c45 */ /* 0x004fe20008201000 */
[----:B------:R-:W-:Y:S02]  /*10e0*/  USHF.R.U32.HI UR52, URZ, 0x1, UR57 ;  /* 0x00000001ff347899 */ /* 0x000fe40008011639 */
[----:B------:R-:W-:-:S02]  /*10f0*/  USHF.L.U32 UR46, UR57, 0xc, URZ ;  /* 0x0000000c392e7899 */ /* 0x000fc400080006ff */
[----:B-1----:R-:W-:Y:S01]  /*1100*/  FMUL R2, R2, UR5 ;  /* 0x0000000502027c20 */ /* 0x002fe20008400000 */
[----:B------:R-:W-:Y:S01]  /*1110*/  USHF.L.U32 UR49, UR57, 0x8, URZ ;  /* 0x0000000839317899 */ /* 0x000fe200080006ff */
[----:B----4-:R-:W-:Y:S01]  /*1120*/  I2FP.F32.U32 R0, UR7 ;  /* 0x0000000700007c45 */ /* 0x010fe20008201000 */
[----:B------:R-:W-:-:S03]  /*1130*/  USHF.L.U32 UR47, UR57, 0x9, URZ ;  /* 0x00000009392f7899 */ /* 0x000fc600080006ff */
[----:B------:R-:W1:Y:S01]  /*1140*/  F2I.U32.TRUNC.NTZ R2, R2 ;  /* 0x0000000200027305 */ /* 0x000e62000020f000 */
[----:B------:R-:W-:Y:S01]  /*1150*/  UMOV UR29, 0x5 ;  /* 0x00000005001d7882 */ /* 0x000fe20000000000 */
[----:B---3--:R-:W-:Y:S01]  /*1160*/  FMUL R0, R0, UR4 ;  /* 0x0000000400007c20 */ /* 0x008fe20008400000 */
[----:B------:R-:W-:Y:S01]  /*1170*/  ULOP3.LUT UR4, UR57, 0x2, URZ, 0xc0, !UPT ;  /* 0x0000000239047892 */ /* 0x000fe2000f8ec0ff */
[----:B------:R-:W-:Y:S01]  /*1180*/  UMOV UR28, 0x3 ;  /* 0x00000003001c7882 */ /* 0x000fe20000000000 */
[----:B------:R-:W2:Y:S03]  /*1190*/  LDCU UR40, c[0x0][0xf24] ;  /* 0x0001e480ff2877ac */ /* 0x000ea60008000800 */
[----:B------:R-:W3:Y:S01]  /*11a0*/  F2I.U32.TRUNC.NTZ R0, R0 ;  /* 0x0000000000007305 */ /* 0x000ee2000020f000 */
[----:B------:R-:W-:Y:S01]  /*11b0*/  UISETP.GT.U32.AND UP0, UPT, UR4, 0xffff, UPT ;  /* 0x0000ffff0400788c */ /* 0x000fe2000bf04070 */
[----:B------:R-:W4:Y:S01]  /*11c0*/  LDCU UR27, c[0x0][0xf30] ;  /* 0x0001e600ff1b77ac */ /* 0x000f220008000800 */
[----:B-1----:R-:W-:-:S02]  /*11d0*/  R2UR UR5, R2 ;  /* 0x00000000020572ca */ /* 0x002fc400000e0000 */
[----:B------:R-:W-:Y:S01]  /*11e0*/  USEL UR41, UR4, 0xffff, !UP0 ;  /* 0x0000ffff04297887 */ /* 0x000fe2000c000000 */
[----:B------:R-:W-:Y:S01]  /*11f0*/  PRMT R2, RZ, 0x7610, R2 ;  /* 0x00007610ff027816 */ /* 0x000fe20000000002 */
[----:B------:R-:W-:Y:S01]  /*1200*/  UMOV UR26, UR65 ;  /* 0x00000041001a7c82 */ /* 0x000fe20008000000 */
[----:B------:R-:W-:Y:S01]  /*1210*/  UISETP.GE.AND UP2, UPT, UR23, 0x1, UPT ;  /* 0x000000011700788c */ /* 0x000fe2000bf46270 */
[----:B------:R-:W-:Y:S01]  /*1220*/  UMOV UR25, UR7 ;  /* 0x0000000700197c82 */ /* 0x000fe20008000000 */
[----:B---3--:R-:W-:Y:S02]  /*1230*/  R2UR UR6, R0 ;  /* 0x00000000000672ca */ /* 0x008fe400000e0000 */
[----:B------:R-:W-:-:S04]  /*1240*/  PRMT R0, RZ, 0x7610, R0 ;  /* 0x00007610ff007816 */ /* 0x000fc80000000000 */
[----:B------:R-:W-:-:S04]  /*1250*/  UIADD3 UR5, UPT, UPT, -UR5, URZ, URZ ;  /* 0x000000ff05057290 */ /* 0x000fc8000fffe1ff */
[----:B------:R-:W-:-:S03]  /*1260*/  UIMAD UR5, UR8, UR5, UR65 ;  /* 0x00000005080572a4 */ /* 0x000fc6000f8e0241 */
[----:B------:R-:W-:-:S03]  /*1270*/  UIADD3 UR4, UPT, UPT, -UR6, URZ, URZ ;  /* 0x000000ff06047290 */ /* 0x000fc6000fffe1ff */
[----:B------:R-:W-:Y:S01]  /*1280*/  IMAD.U32 R87, RZ, RZ, UR5 ;  /* 0x00000005ff577e24 */ /* 0x000fe2000f8e00ff */
[----:B------:R-:W-:-:S06]  /*1290*/  UIMAD UR4, UR9, UR4, UR7 ;  /* 0x00000004090472a4 */ /* 0x000fcc000f8e0207 */
[----:B------:R-:W-:Y:S01]  /*12a0*/  IMAD.U32 R86, RZ, RZ, UR4 ;  /* 0x00000004ff567e24 */ /* 0x000fe2000f8e00ff */
[----:B--2-4-:R-:W-:Y:S06]  /*12b0*/  BRA.U UP4, `(.L_x_18) ;  /* 0x0000000104407547 */ /* 0x014fec000b800000 */
[----:B------:R-:W-:Y:S02]  /*12c0*/  R2UR UR4, R87 ;  /* 0x00000000570472ca */ /* 0x000fe400000e0000 */
[----:B------:R-:W-:-:S11]  /*12d0*/  R2UR UR8, R86 ;  /* 0x00000000560872ca */ /* 0x000fd600000e0000 */
[----:B------:R-:W-:Y:S02]  /*12e0*/  UISETP.GT.U32.AND UP0, UPT, UR4, 0x1, UPT ;  /* 0x000000010400788c */ /* 0x000fe4000bf04070 */
[----:B------:R-:W-:Y:S02]  /*12f0*/  ULOP3.LUT UR4, UR4, 0xfffffffe, URZ, 0xc0, !UPT ;  /* 0xfffffffe04047892 */ /* 0x000fe4000f8ec0ff */
[----:B------:R-:W-:Y:S02]  /*1300*/  UISETP.NE.AND UP1, UPT, UR8, URZ, UP0 ;  /* 0x000000ff0800728c */ /* 0x000fe40008725270 */
[----:B------:R-:W-:Y:S02]  /*1310*/  UISETP.NE.AND UP0, UPT, UR8, 0x1, UP0 ;  /* 0x000000010800788c */ /* 0x000fe40008705270 */
[----:B------:R-:W-:Y:S02]  /*1320*/  USEL UR7, URZ, 0x1, UP1 ;  /* 0x00000001ff077887 */ /* 0x000fe40008800000 */
[----:B------:R-:W-:-:S02]  /*1330*/  USEL UR6, URZ, 0x4, UP0 ;  /* 0x00000004ff067887 */ /* 0x000fc40008000000 */
[----:B------:R-:W-:Y:S02]  /*1340*/  USEL UR5, URZ, 0x2, UP1 ;  /* 0x00000002ff057887 */ /* 0x000fe40008800000 */
[----:B------:R-:W-:Y:S02]  /*1350*/  ULEA UR4, UR8, UR4, 0x1 ;  /* 0x0000000408047291 */ /* 0x000fe4000f8e08ff */
[----:B------:R-:W-:Y:S02]  /*1360*/  USEL UR8, URZ, 0x8, UP0 ;  /* 0x00000008ff087887 */ /* 0x000fe40008000000 */
[----:B------:R-:W-:Y:S02]  /*1370*/  UIADD3 UR5, UPT, UPT, UR5, UR6, UR7 ;  /* 0x0000000605057290 */ /* 0x000fe4000fffe007 */
[----:B------:R-:W-:Y:S02]  /*1380*/  USHF.L.U32 UR4, UR28, UR4, URZ ;  /* 0x000000041c047299 */ /* 0x000fe400080006ff */
[----:B------:R-:W-:-:S04]  /*1390*/  UIADD3 UR5, UPT, UPT, UR5, UR8, URZ ;  /* 0x0000000805057290 */ /* 0x000fc8000fffe0ff */
[----:B------:R-:W-:Y:S02]  /*13a0*/  IMAD.U32 R0, RZ, RZ, UR4 ;  /* 0x00000004ff007e24 */ /* 0x000fe4000f8e00ff */
[----:B------:R-:W-:Y:S02]  /*13b0*/  IMAD.U32 R2, RZ, RZ, UR5 ;  /* 0x00000005ff027e24 */ /* 0x000fe4000f8e00ff */
.L_x_18:
[----:B------:R-:W-:Y:S05]  /*13c0*/  BRA.U !UP2, `(.L_x_19) ;  /* 0x000000010ad47547 */ /* 0x000fea000b800000 */
[----:B------:R-:W1:Y:S01]  /*13d0*/  LDCU.128 UR12, c[0x0][0xf10] ;  /* 0x0001e200ff0c77ac */ /* 0x000e620008000c00 */
[----:B------:R-:W2:Y:S01]  /*13e0*/  LDCU UR6, c[0x0][0x370] ;  /* 0x00006e00ff0677ac */ /* 0x000ea20008000800 */
[----:B------:R-:W3:Y:S01]  /*13f0*/  LDCU UR5, c[0x0][0x374] ;  /* 0x00006e80ff0577ac */ /* 0x000ee20008000800 */
[----:B------:R-:W4:Y:S01]  /*1400*/  LDCU UR24, c[0x0][0xf0c] ;  /* 0x0001e180ff1877ac */ /* 0x000f220008000800 */
[----:B------:R-:W4:Y:S01]  /*1410*/  LDCU UR4, c[0x0][0xf20] ;  /* 0x0001e400ff0477ac */ /* 0x000f220008000800 */
[----:B------:R-:W4:Y:S01]  /*1420*/  LDCU.64 UR8, c[0x0][0xf28] ;  /* 0x0001e500ff0877ac */ /* 0x000f220008000a00 */
[----:B-1----:R-:W-:Y:S02]  /*1430*/  UISETP.NE.AND UP0, UPT, UR14, 0x1, UPT ;  /* 0x000000010e00788c */ /* 0x002fe4000bf05270 */
[----:B---3--:R-:W-:Y:S02]  /*1440*/  UIMAD.WIDE.U32 UR10, UR5, UR15, URZ ;  /* 0x0000000f050a72a5 */ /* 0x008fe4000f8e00ff */
[----:B--2---:R-:W-:-:S02]  /*1450*/  UIMAD.WIDE.U32 UR18, UR6, UR12, URZ ;  /* 0x0000000c061272a5 */ /* 0x004fc4000f8e00ff */
[----:B----4-:R-:W-:Y:S02]  /*1460*/  UISETP.NE.AND UP1, UPT, UR24, 0x1, UPT ;  /* 0x000000011800788c */ /* 0x010fe4000bf25270 */
[----:B------:R-:W-:Y:S01]  /*1470*/  UISETP.NE.AND UP2, UPT, UR23, 0x1, UPT ;  /* 0x000000011700788c */ /* 0x000fe2000bf45270 */
[----:B------:R-:W-:Y:S02]  /*1480*/  UMOV UR10, UR11 ;  /* 0x0000000b000a7c82 */ /* 0x000fe40008000000 */
[----:B------:R-:W-:Y:S01]  /*1490*/  UMOV UR18, UR19 ;  /* 0x0000001300127c82 */ /* 0x000fe20008000000 */
[----:B------:R-:W-:Y:S02]  /*14a0*/  @UP0 USHF.R.U32.HI UR5, URZ, UR4, UR10 ;  /* 0x00000004ff050299 */ /* 0x000fe4000801160a */
[----:B------:R-:W-:Y:S02]  /*14b0*/  UIMAD.WIDE.U32 UR20, UR25, UR15, URZ ;  /* 0x0000000f191472a5 */ /* 0x000fe4000f8e00ff */
[----:B------:R-:W-:-:S02]  /*14c0*/  UIMAD.WIDE.U32 UR10, UR5, UR8, URZ ;  /* 0x00000008050a72a5 */ /* 0x000fc4000f8e00ff */
[----:B------:R-:W-:Y:S02]  /*14d0*/  @UP1 USHF.R.U32.HI UR6, URZ, UR13, UR18 ;  /* 0x0000000dff061299 */ /* 0x000fe40008011612 */
[----:B------:R-:W-:Y:S02]  /*14e0*/  UIMAD.WIDE.U32 UR16, UR26, UR12, URZ ;  /* 0x0000000c1a1072a5 */ /* 0x000fe4000f8e00ff */
[----:B------:R-:W-:Y:S01]  /*14f0*/  UIMAD.WIDE.U32 UR18, UR6, UR8, URZ ;  /* 0x00000008061272a5 */ /* 0x000fe2000f8e00ff */
[----:B------:R-:W-:Y:S01]  /*1500*/  UMOV UR20, UR21 ;  /* 0x0000001500147c82 */ /* 0x000fe20008000000 */
[----:B------:R-:W-:Y:S01]  /*1510*/  UMOV UR10, UR11 ;  /* 0x0000000b000a7c82 */ /* 0x000fe20008000000 */
[----:B------:R-:W-:Y:S02]  /*1520*/  USHF.R.U32.HI UR20, URZ, UR4, UR20 ;  /* 0x00000004ff147299 */ /* 0x000fe40008011614 */
[----:B------:R-:W-:Y:S02]  /*1530*/  @UP2 USHF.R.U32.HI UR5, URZ, UR9, UR10 ;  /* 0x00000009ff052299 */ /* 0x000fe4000801160a */
[----:B------:R-:W-:Y:S01]  /*1540*/  UMOV UR7, UR19 ;  /* 0x0000001300077c82 */ /* 0x000fe20008000000 */
[----:B------:R-:W-:Y:S01]  /*1550*/  UMOV UR16, UR17 ;  /* 0x0000001100107c82 */ /* 0x000fe20008000000 */
[----:B------:R-:W-:-:S02]  /*1560*/  @UP2 USHF.R.U32.HI UR6, URZ, UR9, UR7 ;  /* 0x00000009ff062299 */ /* 0x000fc40008011607 */
[----:B------:R-:W-:Y:S02]  /*1570*/  USHF.R.U32.HI UR13, URZ, UR13, UR16 ;  /* 0x0000000dff0d7299 */ /* 0x000fe40008011610 */
[----:B------:R-:W-:Y:S02]  /*1580*/  USEL UR4, UR25, UR20, !UP0 ;  /* 0x0000001419047287 */ /* 0x000fe4000c000000 */
[----:B------:R-:W-:Y:S02]  /*1590*/  UIMAD UR7, UR5, UR23, URZ ;  /* 0x00000017050772a4 */ /* 0x000fe4000f8e02ff */
[----:B------:R-:W-:Y:S02]  /*15a0*/  USEL UR5, UR26, UR13, !UP1 ;  /* 0x0000000d1a057287 */ /* 0x000fe4000c800000 */
[----:B------:R-:W-:Y:S02]  /*15b0*/  UIMAD UR12, UR6, UR23, URZ ;  /* 0x00000017060c72a4 */ /* 0x000fe4000f8e02ff */
[----:B------:R-:W-:-:S02]  /*15c0*/  UISETP.GE.AND UP0, UPT, UR4, UR7, UPT ;  /* 0x000000070400728c */ /* 0x000fc4000bf06270 */
[----:B------:R-:W-:Y:S02]  /*15d0*/  UIMAD.WIDE.U32 UR10, UR4, UR8, URZ ;  /* 0x00000008040a72a5 */ /* 0x000fe4000f8e00ff */
[----:B------:R-:W-:Y:S02]  /*15e0*/  UISETP.GE.OR UP0, UPT, UR5, UR12, UP0 ;  /* 0x0000000c0500728c */ /* 0x000fe40008706670 */
[----:B------:R-:W-:Y:S02]  /*15f0*/  UIMAD.WIDE.U32 UR12, UR5, UR8, URZ ;  /* 0x00000008050c72a5 */ /* 0x000fe4000f8e00ff */
[----:B------:R-:W-:Y:S01]  /*1600*/  UIADD3 UR10, UPT, UPT, -UR4, URZ, URZ ;  /* 0x000000ff040a7290 */ /* 0x000fe2000fffe1ff */
[----:B------:R-:W-:Y:S01]  /*1610*/  UMOV UR8, UR11 ;  /* 0x0000000b00087c82 */ /* 0x000fe20008000000 */
[----:B------:R-:W-:Y:S02]  /*1620*/  UIADD3 UR11, UPT, UPT, -UR5, URZ, URZ ;  /* 0x000000ff050b7290 */ /* 0x000fe4000fffe1ff */
[----:B------:R-:W-:-:S03]  /*1630*/  USHF.R.U32.HI UR8, URZ, UR9, UR8 ;  /* 0x00000009ff087299 */ /* 0x000fc60008011608 */
[----:B------:R-:W-:Y:S01]  /*1640*/  @!UP0 UMOV UR7, UR13 ;  /* 0x0000000d00078c82 */ /* 0x000fe20008000000 */
[----:B------:R-:W-:Y:S02]  /*1650*/  UIMAD UR25, UR14, UR10, UR25 ;  /* 0x0000000a0e1972a4 */ /* 0x000fe4000f8e0219 */
[----:B------:R-:W-:Y:S02]  /*1660*/  USEL UR8, UR4, UR8, !UP2 ;  /* 0x0000000804087287 */ /* 0x000fe4000d000000 */
[----:B------:R-:W-:Y:S02]  /*1670*/  @!UP0 USHF.R.U32.HI UR7, URZ, UR9, UR7 ;  /* 0x00000009ff078299 */ /* 0x000fe40008011607 */
[----:B------:R-:W-:Y:S02]  /*1680*/  UIADD3 UR9, UPT, UPT, -UR8, URZ, URZ ;  /* 0x000000ff08097290 */ /* 0x000fe4000fffe1ff */
[----:B------:R-:W-:Y:S02]  /*1690*/  @!UP0 USEL UR7, UR5, UR7, !UP2 ;  /* 0x0000000705078287 */ /* 0x000fe4000d000000 */
[----:B------:R-:W-:-:S02]  /*16a0*/  UIMAD UR9, UR23, UR9, UR4 ;  /* 0x00000009170972a4 */ /* 0x000fc4000f8e0204 */
[----:B------:R-:W-:Y:S02]  /*16b0*/  @!UP0 UIADD3 UR8, UPT, UPT, UR8, -UR7, URZ ;  /* 0x8000000708088290 */ /* 0x000fe4000fffe0ff */
[----:B------:R-:W-:Y:S02]  /*16c0*/  @!UP0 UIMAD UR6, UR9, UR6, UR7 ;  /* 0x00000006090682a4 */ /* 0x000fe4000f8e0207 */
[----:B------:R-:W-:Y:S02]  /*16d0*/  @!UP0 UIMAD UR4, UR8, UR23, UR5 ;  /* 0x00000017080482a4 */ /* 0x000fe4000f8e0205 */
[----:B------:R-:W-:Y:S02]  /*16e0*/  UIMAD UR26, UR24, UR11, UR26 ;  /* 0x0000000b181a72a4 */ /* 0x000fe4000f8e021a */
[----:B------:R-:W-:Y:S01]  /*16f0*/  UIMAD UR25, UR4, UR14, UR25 ;  /* 0x0000000e041972a4 */ /* 0x000fe2000f8e0219 */
[----:B------:R-:W-:Y:S02]  /*1700*/  @!UP0 UMOV UR5, UR6 ;  /* 0x0000000600058c82 */ /* 0x000fe40008000000 */
[----:B------:R-:W-:-:S12]  /*1710*/  UIMAD UR26, UR5, UR24, UR26 ;  /* 0x00000018051a72a4 */ /* 0x000fd8000f8e021a */
.L_x_19:
[----:B------:R-:W-:Y:S02]  /*1720*/  UISETP.NE.AND UP1, UPT, UR27, 0x1, UPT ;  /* 0x000000011b00788c */ /* 0x000fe4000bf25270 */
[----:B------:R-:W-:Y:S02]  /*1730*/  ULOP3.LUT UR47, UR47, 0x200, URZ, 0xc0, !UPT ;  /* 0x000002002f2f7892 */ /* 0x000fe4000f8ec0ff */
[----:B------:R-:W-:Y:S02]  /*1740*/  ULOP3.LUT UR37, UR37, 0xffff, URZ, 0xc0, !UPT ;  /* 0x0000ffff25257892 */ /* 0x000fe4000f8ec0ff */
[----:B------:R-:W-:Y:S02]  /*1750*/  ULOP3.LUT UR41, UR41, 0xffff, URZ, 0xc0, !UPT ;  /* 0x0000ffff29297892 */ /* 0x000fe4000f8ec0ff */
[----:B------:R-:W-:Y:S02]  /*1760*/  UISETP.NE.AND UP0, UPT, UR22, 0x2, UPT ;  /* 0x000000021600788c */ /* 0x000fe4000bf05270 */
[----:B------:R-:W-:-:S02]  /*1770*/  ULOP3.LUT UR67, UR65, 0x1, URZ, 0xc0, !UPT ;  /* 0x0000000141437892 */ /* 0x000fc4000f8ec0ff */
[----:B------:R-:W-:Y:S02]  /*1780*/  ULOP3.LUT UR52, UR52, 0x1, URZ, 0xc0, !UPT ;  /* 0x0000000134347892 */ /* 0x000fe4000f8ec0ff */
[----:B------:R-:W-:Y:S02]  /*1790*/  ULOP3.LUT UR46, UR46, 0x2000, URZ, 0xc0, !UPT ;  /* 0x000020002e2e7892 */ /* 0x000fe4000f8ec0ff */
[----:B------:R-:W-:Y:S02]  /*17a0*/  ULOP3.LUT UR49, UR49, 0x200, URZ, 0xc0, !UPT ;  /* 0x0000020031317892 */ /* 0x000fe4000f8ec0ff */
[----:B------:R-:W-:Y:S02]  /*17b0*/  USHF.R.U32.HI UR53, URZ, 0x9, UR47 ;  /* 0x00000009ff357899 */ /* 0x000fe4000801162f */
[----:B------:R-:W-:Y:S02]  /*17c0*/  USHF.L.U32 UR37, UR29, UR37, URZ ;  /* 0x000000251d257299 */ /* 0x000fe400080006ff */
[----:B------:R-:W-:Y:S01]  /*17d0*/  USHF.L.U32 UR41, UR28, UR41, URZ ;  /* 0x000000291c297299 */ /* 0x000fe200080006ff */
[----:B------:R-:W-:Y:S11]  /*17e0*/  BRA.U UP1, `(.L_x_20) ;  /* 0x0000000101447547 */ /* 0x000ff6000b800000 */
[----:B------:R-:W1:Y:S01]  /*17f0*/  LDCU.128 UR8, c[0x0][0xf10] ;  /* 0x0001e200ff0877ac */ /* 0x000e620008000c00 */
[----:B------:R-:W2:Y:S01]  /*1800*/  LDCU UR12, c[0x0][0xf0c] ;  /* 0x0001e180ff0c77ac */ /* 0x000ea20008000800 */
[----:B------:R-:W3:Y:S01]  /*1810*/  LDCU UR13, c[0x0][0xf20] ;  /* 0x0001e400ff0d77ac */ /* 0x000ee20008000800 */
[----:B-1----:R-:W-:Y:S02]  /*1820*/  UIMAD.WIDE.U32 UR6, UR26, UR8, URZ ;  /* 0x000000081a0672a5 */ /* 0x002fe4000f8e00ff */
[----:B------:R-:W-:Y:S02]  /*1830*/  UIMAD.WIDE.U32 UR4, UR25, UR11, URZ ;  /* 0x0000000b190472a5 */ /* 0x000fe4000f8e00ff */
[----:B--2---:R-:W-:Y:S02]  /*1840*/  UISETP.NE.AND UP2, UPT, UR12, 0x1, UPT ;  /* 0x000000010c00788c */ /* 0x004fe4000bf45270 */
[----:B------:R-:W-:Y:S01]  /*1850*/  UISETP.NE.AND UP1, UPT, UR10, 0x1, UPT ;  /* 0x000000010a00788c */ /* 0x000fe2000bf25270 */
[----:B------:R-:W-:-:S02]  /*1860*/  UMOV UR6, UR7 ;  /* 0x0000000700067c82 */ /* 0x000fc40008000000 */
[----:B------:R-:W-:Y:S01]  /*1870*/  UMOV UR4, UR5 ;  /* 0x0000000500047c82 */ /* 0x000fe20008000000 */
[----:B------:R-:W-:Y:S02]  /*1880*/  USHF.R.U32.HI UR9, URZ, UR9, UR6 ;  /* 0x00000009ff097299 */ /* 0x000fe40008011606 */
[----:B---3--:R-:W-:Y:S02]  /*1890*/  USHF.R.U32.HI UR4, URZ, UR13, UR4 ;  /* 0x0000000dff047299 */ /* 0x008fe40008011604 */
[----:B------:R-:W-:Y:S02]  /*18a0*/  USEL UR5, UR26, UR9, !UP2 ;  /* 0x000000091a057287 */ /* 0x000fe4000d000000 */
[----:B------:R-:W-:-:S04]  /*18b0*/  USEL UR4, UR25, UR4, !UP1 ;  /* 0x0000000419047287 */ /* 0x000fc8000c800000 */
[----:B------:R-:W-:Y:S02]  /*18c0*/  UIADD3 UR6, UPT, UPT, UR5, -UR4, URZ ;  /* 0x8000000405067290 */ /* 0x000fe4000fffe0ff */
[----:B------:R-:W-:Y:S02]  /*18d0*/  UIADD3 UR4, UPT, UPT, -UR5, UR4, URZ ;  /* 0x0000000405047290 */ /* 0x000fe4000fffe1ff */
[----:B------:R-:W-:Y:S02]  /*18e0*/  UIMAD UR25, UR6, UR10, UR25 ;  /* 0x0000000a061972a4 */ /* 0x000fe4000f8e0219 */
[----:B------:R-:W-:-:S12]  /*18f0*/  UIMAD UR26, UR4, UR12, UR26 ;  /* 0x0000000c041a72a4 */ /* 0x000fd8000f8e021a */
.L_x_20:
[----:B------:R-:W-:Y:S05]  /*1900*/  BRA.U !UP5, `(.L_x_21) ;  /* 0x000000010d0c7547 */ /* 0x000fea000b800000 */
[----:B------:R-:W-:Y:S01]  /*1910*/  UCGABAR_WAIT ;  /* 0x0000000000007dc7 */ /* 0x000fe20008000000 */
[----:B------:R-:W-:Y:S01]  /*1920*/  CCTL.IVALL ;  /* 0x00000000ff00798f */ /* 0x000fe20002000000 */
[----:B------:R-:W-:Y:S05]  /*1930*/  BRA `(.L_x_22) ;  /* 0x0000000000047947 */ /* 0x000fea0003800000 */
.L_x_21:
[----:B------:R-:W-:Y:S06]  /*1940*/  BAR.SYNC.DEFER_BLOCKING 0x0 ;  /* 0x0000000000007b1d */ /* 0x000fec0000010000 */
.L_x_22:
[----:B------:R-:W-:Y:S05]  /*1950*/  BRA.U UP0, `(.L_x_23) ;  /* 0x0000001900747547 */ /* 0x000fea000b800000 */
[----:B------:R-:W1:Y:S01]  /*1960*/  LDCU UR6, c[0x0][0x38c] ;  /* 0x00007180ff0677ac */ /* 0x000e620008000800 */
[----:B------:R-:W-:Y:S01]  /*1970*/  PLOP3.LUT P2, PT, PT, PT, UP3, 0x80, 0x8 ;  /* 0x000000000008781c */ /* 0x000fe20003f4f038 */
[----:B------:R-:W-:Y:S01]  /*1980*/  IMAD.MOV.U32 R12, RZ, RZ, 0x1 ;  /* 0x00000001ff0c7424 */ /* 0x000fe200078e00ff */
[----:B------:R-:W-:Y:S02]  /*1990*/  ISETP.NE.AND P3, PT, R3, RZ, P4 ;  /* 0x000000ff0300720c */ /* 0x000fe40002765270 */
[----:B------:R-:W-:Y:S02]  /*19a0*/  CS2R R10, SRZ ;  /* 0x00000000000a7805 */ /* 0x000fe4000001ff00 */
[----:B------:R-:W-:Y:S01]  /*19b0*/  PLOP3.LUT P2, PT, P2, PT, PT, 0x8, 0x80 ;  /* 0x000000000080781c */ /* 0x000fe2000174e170 */
[----:B------:R-:W-:Y:S01]  /*19c0*/  IMAD.MOV.U32 R9, RZ, RZ, RZ ;  /* 0x000000ffff097224 */ /* 0x000fe200078e00ff */
[----:B------:R-:W2:Y:S01]  /*19d0*/  LDCU UR59, c[0x0][0x370] ;  /* 0x00006e00ff3b77ac */ /* 0x000ea20008000800 */
[----:B------:R-:W-:Y:S01]  /*19e0*/  IMAD.MOV.U32 R8, RZ, RZ, 0x1 ;  /* 0x00000001ff087424 */ /* 0x000fe200078e00ff */
[----:B------:R-:W3:Y:S01]  /*19f0*/  LDCU.64 UR44, c[0x0][0x348] ;  /* 0x00006900ff2c77ac */ /* 0x000ee20008000a00 */
[----:B------:R-:W-:Y:S01]  /*1a00*/  ULEA UR63, UR67, UR52, 0x1 ;  /* 0x00000034433f7291 */ /* 0x000fe2000f8e08ff */
[----:B------:R-:W4:Y:S01]  /*1a10*/  LDCU UR58, c[0x0][0x374] ;  /* 0x00006e80ff3a77ac */ /* 0x000f220008000800 */
[----:B-1----:R-:W-:-:S02]  /*1a20*/  UIADD3 UR5, UPT, UPT, UR6, 0xff, URZ ;  /* 0x000000ff06057890 */ /* 0x002fc4000fffe0ff */
[----:B------:R-:W-:Y:S02]  /*1a30*/  UIADD3 UR66, UPT, UPT, UR6, 0x1fe, URZ ;  /* 0x000001fe06427890 */ /* 0x000fe4000fffe0ff */
[----:B------:R-:W-:Y:S01]  /*1a40*/  USHF.R.S32.HI UR4, URZ, 0x1f, UR5 ;  /* 0x0000001fff047899 */ /* 0x000fe20008011405 */
[----:B------:R-:W-:-:S03]  /*1a50*/  UMOV UR15, URZ ;  /* 0x000000ff000f7c82 */ /* 0x000fc60008000000 */
[----:B------:R-:W-:Y:S02]  /*1a60*/  ULEA.HI UR4, UR4, UR5, URZ, 0x8 ;  /* 0x0000000504047291 */ /* 0x000fe4000f8f40ff */
[----:B------:R-:W-:Y:S02]  /*1a70*/  UIADD3 UR5, UPT, UPT, UR6, -0x1, URZ ;  /* 0xffffffff06057890 */ /* 0x000fe4000fffe0ff */
[----:B------:R-:W-:Y:S02]  /*1a80*/  USHF.R.S32.HI UR61, URZ, 0x8, UR4 ;  /* 0x00000008ff3d7899 */ /* 0x000fe40008011404 */
[----:B------:R-:W-:Y:S02]  /*1a90*/  UISETP.GE.U32.AND UP1, UPT, UR5, -0x1ff, UPT ;  /* 0xfffffe010500788c */ /* 0x000fe4000bf26070 */
[----:B------:R-:W-:-:S04]  /*1aa0*/  UISETP.LT.U32.AND UP0, UPT, UR61, 0x9, UPT ;  /* 0x000000093d00788c */ /* 0x000fc8000bf01070 */
[----:B------:R-:W-:Y:S02]  /*1ab0*/  USEL UR60, UR61, 0x9, UP0 ;  /* 0x000000093d3c7887 */ /* 0x000fe40008000000 */
[----:B------:R-:W-:Y:S02]  /*1ac0*/  UISETP.NE.AND UP0, UPT, UR22, URZ, UPT ;  /* 0x000000ff1600728c */ /* 0x000fe4000bf05270 */
[----:B------:R-:W-:Y:S02]  /*1ad0*/  UIADD3 UR4, UPT, UPT, UR60, -0x1, URZ ;  /* 0xffffffff3c047890 */ /* 0x000fe4000fffe0ff */
[----:B------:R-:W-:Y:S02]  /*1ae0*/  @UP1 UIADD3 UR4, UPT, UPT, UR60, URZ, URZ ;  /* 0x000000ff3c041290 */ /* 0x000fe4000fffe0ff */
[----:B------:R-:W-:Y:S02]  /*1af0*/  USEL UR48, UR48, 0x2, UP0 ;  /* 0x0000000230307887 */ /* 0x000fe40008000000 */
[----:B------:R-:W-:-:S02]  /*1b00*/  UIADD3 UR64, UPT, UPT, UR61, -UR60, URZ ;  /* 0x8000003c3d407290 */ /* 0x000fc4000fffe0ff */
[----:B------:R-:W-:Y:S02]  /*1b10*/  UIADD3 UR54, UPT, UPT, UR4, 0x1, URZ ;  /* 0x0000000104367890 */ /* 0x000fe4000fffe0ff */
[----:B--234-:R-:W-:-:S12]  /*1b20*/  UIADD3 UR62, UPT, UPT, -UR4, URZ, URZ ;  /* 0x000000ff043e7290 */ /* 0x01cfd8000fffe1ff */
.L_x_47:
[----:B------:R-:W-:Y:S01]  /*1b30*/  UISETP.NE.AND UP0, UPT, UR57, URZ, UPT ;  /* 0x000000ff3900728c */ /* 0x000fe2000bf05270 */
[----:B-1----:R-:W1:Y:S08]  /*1b40*/  S2UR UR57, SR_CgaCtaId ;  /* 0x00000000003979c3 */ /* 0x002e700000008800 */
[----:B---3--:R-:W-:Y:S05]  /*1b50*/  BRA.U UP0, `(.L_x_24) ;  /* 0x0000000100347547 */ /* 0x008fea000b800000 */
[----:B------:R-:W2:Y:S01]  /*1b60*/  S2R R0, SR_CgaCtaId ;  /* 0x0000000000007919 */ /* 0x000ea20000008800 */
[----:B------:R-:W-:Y:S02]  /*1b70*/  MOV R3, 0x400 ;  /* 0x0000040000037802 */ /* 0x000fe40000000f00 */
[----:B------:R-:W-:Y:S02]  /*1b80*/  SHF.L.U32 R2, R8, 0x1f, RZ ;  /* 0x0000001f08027819 */ /* 0x000fe400000006ff */
[----:B--2---:R-:W-:-:S05]  /*1b90*/  LEA R0, R0, R3, 0x18 ;  /* 0x0000000300007211 */ /* 0x004fca00078ec0ff */
[----:B------:R-:W-:-:S04]  /*1ba0*/  IMAD R3, R9, 0x8, R0 ;  /* 0x0000000809037824 */ /* 0x000fc800078e0200 */
[----:B------:R-:W2:Y:S02]  /*1bb0*/  SYNCS.PHASECHK.TRANS64.TRYWAIT P0, [R3+URZ+0x120], R2 ;  /* 0x00012002030075a7 */ /* 0x000ea400080011ff */
[----:B--2---:R-:W-:Y:S05]  /*1bc0*/  @!P0 BRA `(.L_x_25) ;  /* 0x00000074008c8947 */ /* 0x004fea0003800000 */
.L_x_143:
[----:B------:R-:W-:Y:S01]  /*1bd0*/  VIADD R9, R9, 0x1 ;  /* 0x0000000109097836 */ /* 0x000fe20000000000 */
[----:B------:R2:W-:Y:S04]  /*1be0*/  SYNCS.ARRIVE.TRANS64.A1T0 RZ, [R3+URZ+0x110], RZ ;  /* 0x000110ff03ff79a7 */ /* 0x0005e800081000ff */
[----:B------:R-:W-:-:S04]  /*1bf0*/  ISETP.NE.AND P0, PT, R9, 0x2, PT ;  /* 0x000000020900780c */ /* 0x000fc80003f05270 */
[----:B------:R-:W-:Y:S02]  /*1c00*/  SEL R9, R9, RZ, P0 ;  /* 0x000000ff09097207 */ /* 0x000fe40000000000 */
[----:B--2---:R-:W-:-:S04]  /*1c10*/  SEL R3, RZ, 0x1, P0 ;  /* 0x00000001ff037807 */ /* 0x004fc80000000000 */
[----:B------:R-:W-:Y:S02]  /*1c20*/  LOP3.LUT R8, R8, R3, RZ, 0x3c, !PT ;  /* 0x0000000308087212 */ /* 0x000fe400078e3cff */
.L_x_24:
[----:B------:R-:W-:Y:S01]  /*1c30*/  UMOV UR6, 0x400 ;  /* 0x0000040000067882 */ /* 0x000fe20000000000 */
[----:B------:R-:W-:Y:S01]  /*1c40*/  SHF.L.U32 R0, R12, 0x1f, RZ ;  /* 0x0000001f0c007819 */ /* 0x000fe200000006ff */
[----:B-1----:R-:W-:Y:S02]  /*1c50*/  ULEA UR6, UR57, UR6, 0x18 ;  /* 0x0000000639067291 */ /* 0x002fe4000f8ec0ff */
[----:B------:R-:W-:Y:S02]  /*1c60*/  UISETP.GE.U32.AND UP0, UPT, UR66, 0x1ff, UPT ;  /* 0x000001ff4200788c */ /* 0x000fe4000bf06070 */
[----:B------:R-:W-:Y:S02]  /*1c70*/  ULEA UR4, UR15, UR6, 0x3 ;  /* 0x000000060f047291 */ /* 0x000fe4000f8e18ff */
[----:B------:R-:W-:Y:S02]  /*1c80*/  ULEA UR27, UR25, UR67, 0x1 ;  /* 0x00000043191b7291 */ /* 0x000fe4000f8e08ff */
[----:B------:R-:W-:-:S02]  /*1c90*/  ULEA.HI UR12, UR25, UR25, URZ, 0x1 ;  /* 0x00000019190c7291 */ /* 0x000fc4000f8f08ff */
[----:B------:R-:W-:Y:S02]  /*1ca0*/  USHF.L.U32 UR27, UR27, 0x5, URZ ;  /* 0x000000051b1b7899 */ /* 0x000fe400080006ff */
[----:B------:R-:W-:Y:S01]  /*1cb0*/  USHF.R.S32.HI UR12, URZ, 0x1, UR12 ;  /* 0x00000001ff0c7899 */ /* 0x000fe2000801140c */
[----:B------:R1:W2:Y:S01]  /*1cc0*/  SYNCS.PHASECHK.TRANS64.TRYWAIT P1, [UR4+0x48], R0 ;  /* 0x00004800ff0075a7 */ /* 0x0002a20008021104 */
[----:B------:R-:W-:Y:S01]  /*1cd0*/  ULEA.HI UR4, UR26, UR26, URZ, 0x1 ;  /* 0x0000001a1a047291 */ /* 0x000fe2000f8f08ff */
[----:B------:R-:W-:-:S03]  /*1ce0*/  UMOV UR14, URZ ;  /* 0x000000ff000e7c82 */ /* 0x000fc60008000000 */
[----:B------:R-:W-:Y:S02]  /*1cf0*/  USHF.L.U32 UR35, UR4, 0x7, URZ ;  /* 0x0000000704237899 */ /* 0x000fe400080006ff */
[----:B------:R-:W-:Y:S02]  /*1d00*/  ULOP3.LUT UR20, UR4, 0xfffffffe, URZ, 0xc0, !UPT ;  /* 0xfffffffe04147892 */ /* 0x000fe4000f8ec0ff */
[----:B------:R-:W-:Y:S02]  /*1d10*/  ULOP3.LUT UR35, UR35, 0xffffff00, URZ, 0xc0, !UPT ;  /* 0xffffff0023237892 */ /* 0x000fe4000f8ec0ff */
[----:B------:R-:W-:Y:S02]  /*1d20*/  ULOP3.LUT UR20, UR20, 0x1, UR65, 0xf8, !UPT ;  /* 0x0000000114147892 */ /* 0x000fe4000f8ef841 */
[----:B------:R-:W-:Y:S01]  /*1d30*/  ULEA UR35, UR63, UR35, 0x6 ;  /* 0x000000233f237291 */ /* 0x000fe2000f8e30ff */
[----:B------:R-:W-:Y:S11]  /*1d40*/  BRA.U !UP0, `(.L_x_26) ;  /* 0x0000000508307547 */ /* 0x000ff6000b800000 */
[----:B------:R-:W-:Y:S01]  /*1d50*/  UMOV UR29, UR62 ;  /* 0x0000003e001d7c82 */ /* 0x000fe20008000000 */
[----:B------:R-:W-:Y:S01]  /*1d60*/  UMOV UR4, UR15 ;  /* 0x0000000f00047c82 */ /* 0x000fe20008000000 */
[----:B------:R-:W-:Y:S01]  /*1d70*/  UMOV UR34, URZ ;  /* 0x000000ff00227c82 */ /* 0x000fe20008000000 */
[----:B------:R-:W-:Y:S01]  /*1d80*/  UMOV UR19, UR52 ;  /* 0x0000003400137c82 */ /* 0x000fe20008000000 */
[----:B------:R-:W-:-:S05]  /*1d90*/  UMOV UR11, UR53 ;  /* 0x00000035000b7c82 */ /* 0x000fca0008000000 */
.L_x_34:
[----:B------:R-:W-:Y:S01]  /*1da0*/  ULEA UR5, UR4, UR6, 0x3 ;  /* 0x0000000604057291 */ /* 0x000fe2000f8e18ff */
[----:B--2---:R-:W-:Y:S01]  /*1db0*/  @P4 MOV R2, 0xb000 ;  /* 0x0000b00000024802 */ /* 0x004fe20000000f00 */
[----:B--23--:R-:W-:Y:S10]  /*1dc0*/  @P1 BRA `(.L_x_27) ;  /* 0x00000000000c1947 */ /* 0x00cff40003800000 */
[----:B------:R-:W-:-:S04]  /*1dd0*/  SHF.L.U32 R3, R12, 0x1f, RZ ;  /* 0x0000001f0c037819 */ /* 0x000fc800000006ff */
[----:B------:R-:W2:Y:S02]  /*1de0*/  SYNCS.PHASECHK.TRANS64.TRYWAIT P0, [UR5+0x48], R3 ;  /* 0x00004803ff0075a7 */ /* 0x000ea40008001105 */
[----:B--2---:R-:W-:Y:S05]  /*1df0*/  @!P0 BRA `(.L_x_28) ;  /* 0x0000007400148947 */ /* 0x004fea0003800000 */
.L_x_27:
[----:B------:R2:W-:Y:S01]  /*1e00*/  @P4 SYNCS.ARRIVE.TRANS64 RZ, [UR5], R2 ;  /* 0x00000002ffff49a7 */ /* 0x0005e20008000005 */
[----:B------:R-:W-:Y:S02]  /*1e10*/  ULOP3.LUT UR7, UR48, 0x2, URZ, 0xfc, !UPT ;  /* 0x0000000230077892 */ /* 0x000fe4000f8efcff */
[----:B------:R-:W-:Y:S02]  /*1e20*/  UIADD3 UR29, UPT, UPT, UR29, 0x1, URZ ;  /* 0x000000011d1d7890 */ /* 0x000fe4000fffe0ff */
[----:B------:R-:W-:Y:S02]  /*1e30*/  UISETP.NE.AND UP0, UPT, UR7, 0x2, UPT ;  /* 0x000000020700788c */ /* 0x000fe4000bf05270 */
[----:B------:R-:W-:-:S07]  /*1e40*/  UISETP.NE.AND UP4, UPT, UR29, 0x1, UPT ;  /* 0x000000011d00788c */ /* 0x000fce000bf85270 */
[----:B------:R-:W-:Y:S05]  /*1e50*/  BRA.U UP0, `(.L_x_29) ;  /* 0x0000000100047547 */ /* 0x000fea000b800000 */
[----:B------:R-:W-:Y:S05]  /*1e60*/  BPT.TRAP 0x1 ;  /* 0x000000040000795c */ /* 0x000fea0000300000 */
.L_x_29:
[----:B------:R-:W-:Y:S04]  /*1e70*/  BSSY.RECONVERGENT B0, `(.L_x_30) ;  /* 0x0000003000007945 */ /* 0x000fe80003800200 */
[----:B------:R-:W-:Y:S05]  /*1e80*/  @!P3 BRA `(.L_x_31) ;  /* 0x000000000004b947 */ /* 0x000fea0003800000 */
[----:B------:R-:W-:Y:S05]  /*1e90*/  BPT.TRAP 0x1 ;  /* 0x000000040000795c */ /* 0x000fea0000300000 */
.L_x_31:
[----:B------:R-:W-:Y:S05]  /*1ea0*/  BSYNC.RECONVERGENT B0 ;  /* 0x0000000000007941 */ /* 0x000fea0003800200 */
.L_x_30:
[----:B------:R-:W-:Y:S01]  /*1eb0*/  UIADD3 UR7, UPT, UPT, UR4, 0x1, URZ ;  /* 0x0000000104077890 */ /* 0x000fe2000fffe0ff */
[----:B------:R-:W-:Y:S01]  /*1ec0*/  BSSY.RECONVERGENT B0, `(.L_x_32) ;  /* 0x000002e000007945 */ /* 0x000fe20003800200 */
[----:B------:R-:W-:Y:S02]  /*1ed0*/  ELECT P0, URZ, PT ;  /* 0x0000000000ff782f */ /* 0x000fe40003800000 */
[----:B------:R-:W-:-:S04]  /*1ee0*/  UISETP.NE.AND UP0, UPT, UR7, 0x9, UPT ;  /* 0x000000090700788c */ /* 0x000fc8000bf05270 */
[----:B------:R-:W-:Y:S02]  /*1ef0*/  USEL UR8, URZ, 0x1, UP0 ;  /* 0x00000001ff087887 */ /* 0x000fe40008000000 */
[----:B------:R-:W-:-:S04]  /*1f00*/  USEL UR15, UR7, URZ, UP0 ;  /* 0x000000ff070f7287 */ /* 0x000fc80008000000 */
[----:B------:R-:W-:Y:S01]  /*1f10*/  ULEA UR7, UR15, UR6, 0x3 ;  /* 0x000000060f077291 */ /* 0x000fe2000f8e18ff */
[----:B------:R-:W-:-:S04]  /*1f20*/  LOP3.LUT R12, R12, UR8, RZ, 0x3c, !PT ;  /* 0x000000080c0c7c12 */ /* 0x000fc8000f8e3cff */
[----:B-1----:R-:W-:-:S04]  /*1f30*/  SHF.L.U32 R0, R12, 0x1f, RZ ;  /* 0x0000001f0c007819 */ /* 0x002fc800000006ff */
[----:B------:R1:W3:Y:S01]  /*1f40*/  SYNCS.PHASECHK.TRANS64.TRYWAIT P1, [UR7+0x48], R0 ;  /* 0x00004800ff0075a7 */ /* 0x0002e20008021107 */
[----:B------:R-:W-:Y:S05]  /*1f50*/  @!P0 BRA `(.L_x_33) ;  /* 0x0000000000908947 */ /* 0x000fea0003800000 */
[----:B------:R-:W-:Y:S02]  /*1f60*/  USHF.L.U32 UR7, UR4, 0xa, URZ ;  /* 0x0000000a04077899 */ /* 0x000fe400080006ff */
[----:B------:R-:W-:Y:S02]  /*1f70*/  ULEA UR32, UR4, UR46, 0xe ;  /* 0x0000002e04207291 */ /* 0x000fe4000f8e70ff */
[----:B------:R-:W-:Y:S02]  /*1f80*/  UIADD3 UR42, UP3, UPT, UR44, 0x80, URZ ;  /* 0x000000802c2a7890 */ /* 0x000fe4000ff7e0ff */
[----:B------:R-:W-:Y:S02]  /*1f90*/  ULEA UR24, UR4, UR6, 0xc ;  /* 0x0000000604187291 */ /* 0x000fe4000f8e60ff */
[----:B------:R-:W-:Y:S02]  /*1fa0*/  UIADD3 UR38, UP2, UPT, UR44, 0x180, URZ ;  /* 0x000001802c267890 */ /* 0x000fe4000ff5e0ff */
[----:B------:R-:W-:-:S02]  /*1fb0*/  UIADD3 UR30, UP1, UPT, UR44, 0x280, URZ ;  /* 0x000002802c1e7890 */ /* 0x000fc4000ff3e0ff */
[----:B------:R-:W-:Y:S02]  /*1fc0*/  ULOP3.LUT UR16, UR49, UR7, URZ, 0xfc, !UPT ;  /* 0x0000000731107292 */ /* 0x000fe4000f8efcff */
[----:B------:R-:W-:Y:S02]  /*1fd0*/  UIADD3 UR22, UP0, UPT, UR44, 0x380, URZ ;  /* 0x000003802c167890 */ /* 0x000fe4000ff1e0ff */
[----:B------:R-:W-:Y:S02]  /*1fe0*/  ULOP3.LUT UR8, UR7, UR47, URZ, 0xfc, !UPT ;  /* 0x0000002f07087292 */ /* 0x000fe4000f8efcff */
[----:B------:R-:W-:Y:S02]  /*1ff0*/  ULOP3.LUT UR33, UR5, 0xfefffff8, URZ, 0xc0, !UPT ;  /* 0xfefffff805217892 */ /* 0x000fe4000f8ec0ff */
[----:B------:R-:W-:Y:S02]  /*2000*/  UIADD3.X UR43, UPT, UPT, URZ, UR45, URZ, UP3, !UPT ;  /* 0x0000002dff2b7290 */ /* 0x000fe40009ffe4ff */
[----:B------:R-:W-:-:S02]  /*2010*/  UIADD3 UR32, UPT, UPT, UR6, 0x6400, UR32 ;  /* 0x0000640006207890 */ /* 0x000fc4000fffe020 */
[----:B------:R-:W-:Y:S02]  /*2020*/  UPRMT UR7, URZ, 0x5410, UR37 ;  /* 0x00005410ff077896 */ /* 0x000fe40008000025 */
[----:B------:R-:W-:Y:S02]  /*2030*/  UIADD3.X UR39, UPT, UPT, URZ, UR45, URZ, UP2, !UPT ;  /* 0x0000002dff277290 */ /* 0x000fe400097fe4ff */
[----:B------:R-:W-:Y:S02]  /*2040*/  UIADD3 UR24, UPT, UPT, UR24, 0x2a400, URZ ;  /* 0x0002a40018187890 */ /* 0x000fe4000fffe0ff */
[----:B------:R-:W-:Y:S02]  /*2050*/  UIADD3.X UR31, UPT, UPT, URZ, UR45, URZ, UP1, !UPT ;  /* 0x0000002dff1f7290 */ /* 0x000fe40008ffe4ff */
[----:B------:R-:W-:Y:S02]  /*2060*/  UIADD3 UR16, UPT, UPT, UR6, 0x33400, UR16 ;  /* 0x0003340006107890 */ /* 0x000fe4000fffe010 */
[----:B------:R-:W-:-:S02]  /*2070*/  UIADD3.X UR23, UPT, UPT, URZ, UR45, URZ, UP0, !UPT ;  /* 0x0000002dff177290 */ /* 0x000fc400087fe4ff */
[----:B------:R-:W-:Y:S02]  /*2080*/  UPRMT UR14, URZ, 0x5410, UR41 ;  /* 0x00005410ff0e7896 */ /* 0x000fe40008000029 */
[----:B------:R-:W-:Y:S01]  /*2090*/  UIADD3 UR8, UPT, UPT, UR6, 0x35800, UR8 ;  /* 0x0003580006087890 */ /* 0x000fe2000fffe008 */
[----:B------:R-:W-:Y:S01]  /*20a0*/  UMOV UR50, 0x0 ;  /* 0x0000000000327882 */ /* 0x000fe20000000000 */
[----:B------:R-:W-:Y:S01]  /*20b0*/  UMOV UR51, 0x10000000 ;  /* 0x1000000000337882 */ /* 0x000fe20000000000 */
[----:B------:R-:W-:Y:S01]  /*20c0*/  UMOV UR26, UR34 ;  /* 0x00000022001a7c82 */ /* 0x000fe20008000000 */
[----:B------:R-:W-:Y:S01]  /*20d0*/  UMOV UR28, UR36 ;  /* 0x00000024001c7c82 */ /* 0x000fe20008000000 */
[----:B------:R-:W-:Y:S01]  /*20e0*/  UMOV UR18, URZ ;  /* 0x000000ff00127c82 */ /* 0x000fe20008000000 */
[----:B------:R-:W-:Y:S01]  /*20f0*/  UMOV UR25, UR33 ;  /* 0x0000002100197c82 */ /* 0x000fe20008000000 */
[----:B------:R-:W-:Y:S01]  /*2100*/  UMOV UR21, UR36 ;  /* 0x0000002400157c82 */ /* 0x000fe20008000000 */
[----:B------:R-:W-:Y:S01]  /*2110*/  UMOV UR17, UR33 ;  /* 0x0000002100117c82 */ /* 0x000fe20008000000 */
[----:B------:R4:W-:Y:S01]  /*2120*/  UTMALDG.3D.MULTICAST.2CTA [UR32], [UR42], UR7, desc[UR50] ;  /* 0x000032202a0073b4 */ /* 0x0009e20008211807 */
[----:B------:R-:W-:Y:S01]  /*2130*/  UMOV UR13, UR36 ;  /* 0x00000024000d7c82 */ /* 0x000fe20008000000 */
[----:B------:R-:W-:Y:S01]  /*2140*/  UMOV UR9, UR33 ;  /* 0x0000002100097c82 */ /* 0x000fe20008000000 */
[----:B------:R-:W-:Y:S01]  /*2150*/  UMOV UR10, UR18 ;  /* 0x00000012000a7c82 */ /* 0x000fe20008000000 */
[----:B------:R4:W-:Y:S01]  /*2160*/  UTMALDG.3D.2CTA [UR24], [UR38], desc[UR50] ;  /* 0x00003218260075b4 */ /* 0x0009e20008211000 */
[----:B------:R4:W-:Y:S01]  /*2170*/  UTMALDG.4D.MULTICAST.2CTA [UR16], [UR30], UR7, desc[UR50] ;  /* 0x000032101e0073b4 */ /* 0x0009e20008219807 */
[----:B------:R4:W-:Y:S02]  /*2180*/  UTMALDG.4D.MULTICAST.2CTA [UR8], [UR22], UR14, desc[UR50] ;  /* 0x00003208160073b4 */ /* 0x0009e4000821980e */
[----:B----4-:R-:W-:Y:S01]  /*2190*/  NOP ;  /* 0x0000000000007918 */ /* 0x010fe20000000000 */
.L_x_33:
[----:B------:R-:W-:Y:S05]  /*21a0*/  BSYNC.RECONVERGENT B0 ;  /* 0x0000000000007941 */ /* 0x000fea0003800200 */
.L_x_32:
[----:B------:R-:W-:Y:S02]  /*21b0*/  UIADD3 UR34, UPT, UPT, UR34, 0x100, URZ ;  /* 0x0000010022227890 */ /* 0x000fe4000fffe0ff */
[----:B------:R-:W-:Y:S02]  /*21c0*/  UIADD3 UR11, UPT, UPT, UR11, 0x2, URZ ;  /* 0x000000020b0b7890 */ /* 0x000fe4000fffe0ff */
[----:B------:R-:W-:Y:S01]  /*21d0*/  UIADD3 UR19, UPT, UPT, UR19, 0x2, URZ ;  /* 0x0000000213137890 */ /* 0x000fe2000fffe0ff */
[----:B------:R-:W-:Y:S01]  /*21e0*/  UMOV UR4, UR15 ;  /* 0x0000000f00047c82 */ /* 0x000fe20008000000 */
[----:B------:R-:W-:Y:S01]  /*21f0*/  UMOV UR14, UR54 ;  /* 0x00000036000e7c82 */ /* 0x000fe20008000000 */
[----:B------:R-:W-:Y:S09]  /*2200*/  BRA.U UP4, `(.L_x_34) ;  /* 0xfffffff904e47547 */ /* 0x000ff2000b83ffff */
.L_x_26:
[----:B------:R-:W-:Y:S01]  /*2210*/  ULEA UR4, UR15, UR6, 0x3 ;  /* 0x000000060f047291 */ /* 0x000fe2000f8e18ff */
[----:B-1----:R-:W-:Y:S01]  /*2220*/  SHF.L.U32 R0, R12, 0x1f, RZ ;  /* 0x0000001f0c007819 */ /* 0x002fe200000006ff */
[----:B------:R-:W-:Y:S01]  /*2230*/  @!P2 SYNCS.ARRIVE.TRANS64.A1T0 RZ, [UR6+0xc8], RZ ;  /* 0x0000c8ffffffa9a7 */ /* 0x000fe20008100006 */
[----:B------:R-:W-:-:S06]  /*2240*/  UISETP.GT.AND UP0, UPT, UR61, UR60, UPT ;  /* 0x0000003c3d00728c */ /* 0x000fcc000bf04270 */
[----:B--23--:R1:W2:Y:S03]  /*2250*/  SYNCS.PHASECHK.TRANS64.TRYWAIT P1, [UR4+0x48], R0 ;  /* 0x00004800ff0075a7 */ /* 0x00c2a60008021104 */
[----:B------:R-:W-:Y:S05]  /*2260*/  BRA.U !UP0, `(.L_x_35) ;  /* 0x0000000508247547 */ /* 0x000fea000b800000 */
[----:B------:R-:W-:Y:S01]  /*2270*/  UIADD3 UR29, UPT, UPT, UR64, UR14, URZ ;  /* 0x0000000e401d7290 */ /* 0x000fe2000fffe0ff */
[----:B------:R-:W-:-:S11]  /*2280*/  UMOV UR5, UR15 ;  /* 0x0000000f00057c82 */ /* 0x000fd60008000000 */
.L_x_43:
[----:B------:R-:W-:Y:S01]  /*2290*/  ULEA UR7, UR5, UR6, 0x3 ;  /* 0x0000000605077291 */ /* 0x000fe2000f8e18ff */
[----:B--2---:R-:W-:Y:S01]  /*22a0*/  @P4 MOV R2, 0xb000 ;  /* 0x0000b00000024802 */ /* 0x004fe20000000f00 */
[----:B--23--:R-:W-:Y:S10]  /*22b0*/  @P1 BRA `(.L_x_36) ;  /* 0x00000000000c1947 */ /* 0x00cff40003800000 */
[----:B------:R-:W-:-:S04]  /*22c0*/  SHF.L.U32 R3, R12, 0x1f, RZ ;  /* 0x0000001f0c037819 */ /* 0x000fc800000006ff */
[----:B------:R-:W2:Y:S02]  /*22d0*/  SYNCS.PHASECHK.TRANS64.TRYWAIT P0, [UR7+0x48], R3 ;  /* 0x00004803ff0075a7 */ /* 0x000ea40008001107 */
[----:B--2---:R-:W-:Y:S05]  /*22e0*/  @!P0 BRA `(.L_x_37) ;  /* 0x0000006c00f08947 */ /* 0x004fea0003800000 */
.L_x_36:
[----:B------:R2:W-:Y:S01]  /*22f0*/  @P4 SYNCS.ARRIVE.TRANS64 RZ, [UR7], R2 ;  /* 0x00000002ffff49a7 */ /* 0x0005e20008000007 */
[----:B------:R-:W-:-:S04]  /*2300*/  ULOP3.LUT UR4, UR48, 0x2, URZ, 0xfc, !UPT ;  /* 0x0000000230047892 */ /* 0x000fc8000f8efcff */
[----:B------:R-:W-:-:S09]  /*2310*/  UISETP.NE.AND UP0, UPT, UR4, 0x2, UPT ;  /* 0x000000020400788c */ /* 0x000fd2000bf05270 */
[----:B------:R-:W-:Y:S05]  /*2320*/  BRA.U UP0, `(.L_x_38) ;  /* 0x0000000100047547 */ /* 0x000fea000b800000 */
[----:B------:R-:W-:Y:S05]  /*2330*/  BPT.TRAP 0x1 ;  /* 0x000000040000795c */ /* 0x000fea0000300000 */
.L_x_38:
[----:B------:R-:W-:Y:S04]  /*2340*/  BSSY.RECONVERGENT B0, `(.L_x_39) ;  /* 0x0000003000007945 */ /* 0x000fe80003800200 */
[----:B------:R-:W-:Y:S05]  /*2350*/  @!P3 BRA `(.L_x_40) ;  /* 0x000000000004b947 */ /* 0x000fea0003800000 */
[----:B------:R-:W-:Y:S05]  /*2360*/  BPT.TRAP 0x1 ;  /* 0x000000040000795c */ /* 0x000fea0000300000 */
.L_x_40:
[----:B------:R-:W-:Y:S05]  /*2370*/  BSYNC.RECONVERGENT B0 ;  /* 0x0000000000007941 */ /* 0x000fea0003800200 */
.L_x_39:
        /* <DEDUP_REMOVED lines=16> */
[----:B------:R-:W-:-:S02]  /*2480*/  ULOP3.LUT UR16, UR49, UR4, URZ, 0xfc, !UPT ;  /* 0x0000000431107292 */ /* 0x000fc4000f8efcff */
[----:B------:R-:W-:Y:S02]  /*2490*/  ULOP3.LUT UR10, UR4, UR47, URZ, 0xfc, !UPT ;  /* 0x0000002f040a7292 */ /* 0x000fe4000f8efcff */
[----:B------:R-:W-:Y:S02]  /*24a0*/  USHF.L.U32 UR34, UR14, 0x8, URZ ;  /* 0x000000080e227899 */ /* 0x000fe400080006ff */
[----:B------:R-:W-:Y:S02]  /*24b0*/  ULOP3.LUT UR33, UR7, 0xfefffff8, URZ, 0xc0, !UPT ;  /* 0xfefffff807217892 */ /* 0x000fe4000f8ec0ff */
[----:B------:R-:W-:Y:S02]  /*24c0*/  UIADD3.X UR23, UPT, UPT, URZ, UR45, URZ, UP3, !UPT ;  /* 0x0000002dff177290 */ /* 0x000fe40009ffe4ff */
[----:B------:R-:W-:Y:S02]  /*24d0*/  UIADD3 UR32, UPT, UPT, UR6, 0x6400, UR32 ;  /* 0x0000640006207890 */ /* 0x000fe4000fffe020 */
[----:B------:R-:W-:-:S02]  /*24e0*/  UPRMT UR4, URZ, 0x5410, UR37 ;  /* 0x00005410ff047896 */ /* 0x000fc40008000025 */
[----:B------:R-:W-:Y:S02]  /*24f0*/  UIADD3.X UR9, UPT, UPT, URZ, UR45, URZ, UP2, !UPT ;  /* 0x0000002dff097290 */ /* 0x000fe400097fe4ff */
[----:B------:R-:W-:Y:S02]  /*2500*/  UIADD3 UR24, UPT, UPT, UR24, 0x2a400, URZ ;  /* 0x0002a40018187890 */ /* 0x000fe4000fffe0ff */
[----:B------:R-:W-:Y:S02]  /*2510*/  USHF.L.U32 UR11, UR14, 0x1, URZ ;  /* 0x000000010e0b7899 */ /* 0x000fe400080006ff */
[----:B------:R-:W-:Y:S01]  /*2520*/  UIADD3 UR30, UP1, UPT, UR44, 0x280, URZ ;  /* 0x000002802c1e7890 */ /* 0x000fe2000ff3e0ff */
[----:B------:R-:W-:Y:S01]  /*2530*/  UMOV UR42, 0x0 ;  /* 0x00000000002a7882 */ /* 0x000fe20000000000 */
[----:B------:R-:W-:Y:S01]  /*2540*/  UMOV UR43, 0x10000000 ;  /* 0x10000000002b7882 */ /* 0x000fe20000000000 */
[----:B------:R-:W-:Y:S01]  /*2550*/  UIADD3 UR38, UP0, UPT, UR44, 0x380, URZ ;  /* 0x000003802c267890 */ /* 0x000fe2000ff1e0ff */
[----:B------:R4:W-:Y:S01]  /*2560*/  UTMALDG.3D.MULTICAST.2CTA [UR32], [UR22], UR4, desc[UR42] ;  /* 0x00002a20160073b4 */ /* 0x0009e20008211804 */
[----:B------:R-:W-:Y:S01]  /*2570*/  UMOV UR28, UR36 ;  /* 0x00000024001c7c82 */ /* 0x000fe20008000000 */
[----:B------:R-:W-:Y:S01]  /*2580*/  UMOV UR25, UR33 ;  /* 0x0000002100197c82 */ /* 0x000fe20008000000 */
[----:B------:R-:W-:Y:S01]  /*2590*/  UMOV UR26, UR34 ;  /* 0x00000022001a7c82 */ /* 0x000fe20008000000 */
[----:B------:R-:W-:-:S02]  /*25a0*/  UIADD3.X UR31, UPT, UPT, URZ, UR45, URZ, UP1, !UPT ;  /* 0x0000002dff1f7290 */ /* 0x000fc40008ffe4ff */
[----:B------:R-:W-:Y:S02]  /*25b0*/  ULOP3.LUT UR19, UR11, UR52, URZ, 0xfc, !UPT ;  /* 0x000000340b137292 */ /* 0x000fe4000f8efcff */
[----:B------:R-:W-:Y:S01]  /*25c0*/  UIADD3 UR16, UPT, UPT, UR6, 0x33400, UR16 ;  /* 0x0003340006107890 */ /* 0x000fe2000fffe010 */
[----:B------:R2:W-:Y:S01]  /*25d0*/  UTMALDG.3D.2CTA [UR24], [UR8], desc[UR42] ;  /* 0x00002a18080075b4 */ /* 0x0005e20008211000 */
[----:B------:R-:W-:Y:S02]  /*25e0*/  UIADD3 UR11, UPT, UPT, UR53, UR11, URZ ;  /* 0x0000000b350b7290 */ /* 0x000fe4000fffe0ff */
[----:B------:R-:W-:Y:S01]  /*25f0*/  UIADD3.X UR39, UPT, UPT, URZ, UR45, URZ, UP0, !UPT ;  /* 0x0000002dff277290 */ /* 0x000fe200087fe4ff */
[----:B------:R-:W-:Y:S01]  /*2600*/  UMOV UR18, URZ ;  /* 0x000000ff00127c82 */ /* 0x000fe20008000000 */
[----:B------:R-:W-:Y:S01]  /*2610*/  UMOV UR21, UR36 ;  /* 0x0000002400157c82 */ /* 0x000fe20008000000 */
[----:B------:R-:W-:Y:S01]  /*2620*/  UMOV UR17, UR33 ;  /* 0x0000002100117c82 */ /* 0x000fe20008000000 */
[----:B------:R-:W-:Y:S01]  /*2630*/  UMOV UR13, UR36 ;  /* 0x00000024000d7c82 */ /* 0x000fe20008000000 */
[----:B------:R1:W-:Y:S01]  /*2640*/  UTMALDG.4D.MULTICAST.2CTA [UR16], [UR30], UR4, desc[UR42] ;  /* 0x00002a101e0073b4 */ /* 0x0003e20008219804 */
[----:B----4-:R-:W-:-:S02]  /*2650*/  UPRMT UR22, URZ, 0x5410, UR41 ;  /* 0x00005410ff167896 */ /* 0x010fc40008000029 */
[----:B--2---:R-:W-:Y:S01]  /*2660*/  UIADD3 UR8, UPT, UPT, UR6, 0x35800, UR10 ;  /* 0x0003580006087890 */ /* 0x004fe2000fffe00a */
[----:B------:R-:W-:Y:S02]  /*2670*/  UMOV UR9, UR33 ;  /* 0x0000002100097c82 */ /* 0x000fe40008000000 */
[----:B------:R-:W-:-:S06]  /*2680*/  UMOV UR10, UR18 ;  /* 0x00000012000a7c82 */ /* 0x000fcc0008000000 */
[----:B------:R1:W-:Y:S02]  /*2690*/  UTMALDG.4D.MULTICAST.2CTA [UR8], [UR38], UR22, desc[UR42] ;  /* 0x00002a08260073b4 */ /* 0x0003e40008219816 */
[----:B-1----:R-:W-:Y:S01]  /*26a0*/  NOP ;  /* 0x0000000000007918 */ /* 0x002fe20000000000 */
.L_x_42:
[----:B------:R-:W-:Y:S05]  /*26b0*/  BSYNC.RECONVERGENT B0 ;  /* 0x0000000000007941 */ /* 0x000fea0003800200 */
.L_x_41:
[----:B------:R-:W-:Y:S01]  /*26c0*/  UIADD3 UR14, UPT, UPT, UR14, 0x1, URZ ;  /* 0x000000010e0e7890 */ /* 0x000fe2000fffe0ff */
[----:B------:R-:W-:-:S03]  /*26d0*/  UMOV UR5, UR15 ;  /* 0x0000000f00057c82 */ /* 0x000fc60008000000 */
[----:B------:R-:W-:-:S09]  /*26e0*/  UISETP.NE.AND UP0, UPT, UR14, UR29, UPT ;  /* 0x0000001d0e00728c */ /* 0x000fd2000bf05270 */
[----:B------:R-:W-:Y:S05]  /*26f0*/  BRA.U UP0, `(.L_x_43) ;  /* 0xfffffff900e47547 */ /* 0x000fea000b83ffff */
.L_x_35:
[C---:B------:R-:W-:Y:S01]  /*2700*/  LEA R3, R11.reuse, UR6, 0x3 ;  /* 0x000000060b037c11 */ /* 0x040fe2000f8e18ff */
[----:B------:R-:W-:Y:S01]  /*2710*/  NOP ;  /* 0x0000000000007918 */ /* 0x000fe20000000000 */
[----:B-1----:R-:W-:Y:S02]  /*2720*/  SHF.L.U32 R0, R10, 0x1f, RZ ;  /* 0x0000001f0a007819 */ /* 0x002fe400000006ff */
[----:B------:R-:W-:Y:S02]  /*2730*/  LEA R5, R11, UR6, 0x4 ;  /* 0x000000060b057c11 */ /* 0x000fe4000f8e20ff */
[----:B------:R-:W1:Y:S02]  /*2740*/  SYNCS.PHASECHK.TRANS64.TRYWAIT P0, [R3+URZ+0xd0], R0 ;  /* 0x0000d000030075a7 */ /* 0x000e6400080011ff */
[----:B-1----:R-:W-:Y:S05]  /*2750*/  @!P0 BRA `(.L_x_44) ;  /* 0x0000006800ec8947 */ /* 0x002fea0003800000 */
.L_x_146:
[----:B------:R-:W4:Y:S01]  /*2760*/  LDS.128 R4, [R5+0x140] ;  /* 0x0001400005047984 */ /* 0x000f220000000c00 */
[----:B------:R-:W-:Y:S01]  /*2770*/  UISETP.GE.AND UP0, UPT, UR40, 0x1, UPT ;  /* 0x000000012800788c */ /* 0x000fe2000bf06270 */
[----:B------:R-:W-:Y:S01]  /*2780*/  @!PT LDS RZ, [RZ] ;  /* 0x00000000fffff984 */ /* 0x000fe20000000800 */
[----:B------:R-:W-:Y:S01]  /*2790*/  @!PT LDS RZ, [RZ] ;  /* 0x00000000fffff984 */ /* 0x000fe20000000800 */
[----:B------:R-:W-:Y:S01]  /*27a0*/  @!PT LDS RZ, [RZ] ;  /* 0x00000000fffff984 */ /* 0x000fe20000000800 */
[----:B------:R-:W-:Y:S01]  /*27b0*/  @!PT LDS RZ, [RZ] ;  /* 0x00000000fffff984 */ /* 0x000fe20000000800 */
[----:B------:R1:W-:Y:S06]  /*27c0*/  MEMBAR.ALL.CTA ;  /* 0x0000000000007992 */ /* 0x0003ec0000008000 */
[----:B-1----:R-:W1:Y:S01]  /*27d0*/  FENCE.VIEW.ASYNC.S ;  /* 0x00000000000073c6 */ /* 0x002e620000000000 */
[----:B----4-:R-:W-:-:S13]  /*27e0*/  LOP3.LUT P0, RZ, R6, 0x1, RZ, 0xc0, !PT ;  /* 0x0000000106ff7812 */ /* 0x010fda000780c0ff */
[----:B-1----:R-:W-:Y:S01]  /*27f0*/  VOTEU.ANY UP1, P0 ;  /* 0x0000000000ff7886 */ /* 0x002fe20000020100 */
[----:B------:R-:W-:-:S13]  /*2800*/  PLOP3.LUT P0, PT, PT, PT, UP1, 0x80, 0x8 ;  /* 0x000000000008781c */ /* 0x000fda0003f0f018 */
[----:B------:R-:W-:Y:S02]  /*2810*/  @P0 LOP3.LUT R0, R5, 0xffff, RZ, 0xc0, !PT ;  /* 0x0000ffff05000812 */ /* 0x000fe400078ec0ff */
[----:B--2---:R-:W-:Y:S02]  /*2820*/  @P0 MOV R2, R4 ;  /* 0x0000000400020202 */ /* 0x004fe40000000f00 */
[----:B------:R-:W-:Y:S01]  /*2830*/  @P0 R2UR UR5, R0 ;  /* 0x00000000000502ca */ /* 0x000fe200000e0000 */
[----:B------:R-:W-:Y:S01]  /*2840*/  VIADD R0, R3, 0xe0 ;  /* 0x000000e003007836 */ /* 0x000fe20000000000 */
[----:B------:R-:W-:Y:S02]  /*2850*/  @P0 SHF.R.U32.HI R4, RZ, 0x10, R5 ;  /* 0x00000010ff040819 */ /* 0x000fe40000011605 */
[----:B------:R-:W-:Y:S02]  /*2860*/  @P0 R2UR UR7, R2 ;  /* 0x00000000020702ca */ /* 0x000fe400000e0000 */
[----:B------:R-:W-:-:S02]  /*2870*/  PRMT R0, RZ, 0x654, R0 ;  /* 0x00000654ff007816 */ /* 0x000fc40000000000 */
[----:B------:R-:W-:Y:S02]  /*2880*/  @P0 R2UR UR4, R4 ;  /* 0x00000000040402ca */ /* 0x000fe400000e0000 */
[----:B------:R1:W-:Y:S03]  /*2890*/  SYNCS.ARRIVE.TRANS64.RED.A1T0 RZ, [R0+URZ], RZ ;  /* 0x000000ff00ff79a7 */ /* 0x0003e600081004ff */
[----:B------:R-:W-:-:S04]  /*28a0*/  @UP1 UMOV UR55, UR5 ;  /* 0x0000000500371c82 */ /* 0x000fc80008000000 */
[----:B------:R-:W-:-:S04]  /*28b0*/  @UP1 UMOV UR56, UR7 ;  /* 0x0000000700381c82 */ /* 0x000fc80008000000 */
[----:B------:R-:W-:Y:S01]  /*28c0*/  @UP1 UMOV UR36, UR4 ;  /* 0x0000000400241c82 */ /* 0x000fe20008000000 */
[----:B------:R-:W-:Y:S05]  /*28d0*/  BRA.U !UP0, `(.L_x_45) ;  /* 0x0000000108d47547 */ /* 0x000fea000b800000 */
[----:B------:R-:W2:Y:S01]  /*28e0*/  LDCU.128 UR16, c[0x0][0xf10] ;  /* 0x0001e200ff1077ac */ /* 0x000ea20008000c00 */
[----:B------:R-:W4:Y:S01]  /*28f0*/  LDCU UR22, c[0x0][0xf20] ;  /* 0x0001e400ff1677ac */ /* 0x000f220008000800 */
[----:B------:R-:W3:Y:S01]  /*2900*/  LDCU UR14, c[0x0][0xf0c] ;  /* 0x0001e180ff0e77ac */ /* 0x000ee20008000800 */
[----:B------:R-:W1:Y:S01]  /*2910*/  LDCU.64 UR8, c[0x0][0xf28] ;  /* 0x0001e500ff0877ac */ /* 0x000e620008000a00 */
[----:B------:R-:W-:Y:S02]  /*2920*/  UISETP.NE.AND UP3, UPT, UR40, 0x1, UPT ;  /* 0x000000012800788c */ /* 0x000fe4000bf65270 */
[----:B--2---:R-:W-:Y:S02]  /*2930*/  UIMAD.WIDE.U32 UR10, UR58, UR19, URZ ;  /* 0x000000133a0a72a5 */ /* 0x004fe4000f8e00ff */
[----:B------:R-:W-:Y:S02]  /*2940*/  UIMAD.WIDE.U32 UR4, UR59, UR16, URZ ;  /* 0x000000103b0472a5 */ /* 0x000fe4000f8e00ff */
[----:B------:R-:W-:-:S02]  /*2950*/  UISETP.NE.AND UP0, UPT, UR18, 0x1, UPT ;  /* 0x000000011200788c */ /* 0x000fc4000bf05270 */
[----:B------:R-:W-:Y:S01]  /*2960*/  UIMAD.WIDE.U32 UR20, UR55, UR19, URZ ;  /* 0x00000013371472a5 */ /* 0x000fe2000f8e00ff */
[----:B------:R-:W-:Y:S02]  /*2970*/  UMOV UR10, UR11 ;  /* 0x0000000b000a7c82 */ /* 0x000fe40008000000 */
[----:B------:R-:W-:Y:S01]  /*2980*/  UMOV UR4, UR5 ;  /* 0x0000000500047c82 */ /* 0x000fe20008000000 */
[----:B----4-:R-:W-:Y:S02]  /*2990*/  USHF.R.U32.HI UR10, URZ, UR22, UR10 ;  /* 0x00000016ff0a7299 */ /* 0x010fe4000801160a */
[----:B---3--:R-:W-:Y:S02]  /*29a0*/  UISETP.NE.AND UP2, UPT, UR14, 0x1, UPT ;  /* 0x000000010e00788c */ /* 0x008fe4000bf45270 */
[----:B------:R-:W-:Y:S02]  /*29b0*/  USHF.R.U32.HI UR4, URZ, UR17, UR4 ;  /* 0x00000011ff047299 */ /* 0x000fe40008011604 */
[----:B------:R-:W-:-:S02]  /*29c0*/  USEL UR5, UR58, UR10, !UP0 ;  /* 0x0000000a3a057287 */ /* 0x000fc4000c000000 */
[----:B------:R-:W-:Y:S02]  /*29d0*/  USEL UR7, UR59, UR4, !UP2 ;  /* 0x000000043b077287 */ /* 0x000fe4000d000000 */
[----:B-1----:R-:W-:Y:S01]  /*29e0*/  UIMAD.WIDE.U32 UR10, UR5, UR8, URZ ;  /* 0x00000008050a72a5 */ /* 0x002fe2000f8e00ff */
[----:B------:R-:W-:Y:S01]  /*29f0*/  UMOV UR4, UR21 ;  /* 0x0000001500047c82 */ /* 0x000fe20008000000 */
[----:B------:R-:W-:Y:S02]  /*2a00*/  UIMAD.WIDE.U32 UR12, UR56, UR16, URZ ;  /* 0x00000010380c72a5 */ /* 0x000fe4000f8e00ff */
[----:B------:R-:W-:-:S03]  /*2a10*/  UIMAD.WIDE.U32 UR20, UR7, UR8, URZ ;  /* 0x00000008071472a5 */ /* 0x000fc6000f8e00ff */
[----:B------:R-:W-:Y:S01]  /*2a20*/  UMOV UR10, UR11 ;  /* 0x0000000b000a7c82 */ /* 0x000fe20008000000 */
[----:B------:R-:W-:Y:S02]  /*2a30*/  USHF.R.U32.HI UR4, URZ, UR22, UR4 ;  /* 0x00000016ff047299 */ /* 0x000fe40008011604 */
[----:B------:R-:W-:Y:S01]  /*2a40*/  @UP3 USHF.R.U32.HI UR5, URZ, UR9, UR10 ;  /* 0x00000009ff053299 */ /* 0x000fe2000801160a */
[----:B------:R-:W-:Y:S01]  /*2a50*/  UMOV UR12, UR13 ;  /* 0x0000000d000c7c82 */ /* 0x000fe20008000000 */
[----:B------:R-:W-:Y:S01]  /*2a60*/  UMOV UR20, UR21 ;  /* 0x0000001500147c82 */ /* 0x000fe20008000000 */
[----:B------:R-:W-:Y:S02]  /*2a70*/  USHF.R.U32.HI UR17, URZ, UR17, UR12 ;  /* 0x00000011ff117299 */ /* 0x000fe4000801160c */
[----:B------:R-:W-:Y:S02]  /*2a80*/  USEL UR4, UR55, UR4, !UP0 ;  /* 0x0000000437047287 */ /* 0x000fe4000c000000 */
[----:B------:R-:W-:-:S02]  /*2a90*/  @UP3 USHF.R.U32.HI UR7, URZ, UR9, UR20 ;  /* 0x00000009ff073299 */ /* 0x000fc40008011614 */
[----:B------:R-:W-:Y:S02]  /*2aa0*/  UIMAD UR10, UR40, UR5, URZ ;  /* 0x00000005280a72a4 */ /* 0x000fe4000f8e02ff */
[----:B------:R-:W-:Y:S02]  /*2ab0*/  USEL UR5, UR56, UR17, !UP2 ;  /* 0x0000001138057287 */ /* 0x000fe4000d000000 */
[----:B------:R-:W-:Y:S02]  /*2ac0*/  UIMAD UR12, UR40, UR7, URZ ;  /* 0x00000007280c72a4 */ /* 0x000fe4000f8e02ff */
[----:B------:R-:W-:Y:S02]  /*2ad0*/  UISETP.GE.AND UP0, UPT, UR4, UR10, UPT ;  /* 0x0000000a0400728c */ /* 0x000fe4000bf06270 */
[----:B------:R-:W-:Y:S02]  /*2ae0*/  UIMAD.WIDE.U32 UR10, UR4, UR8, URZ ;  /* 0x00000008040a72a5 */ /* 0x000fe4000f8e00ff */
[----:B------:R-:W-:-:S02]  /*2af0*/  UISETP.GE.OR UP0, UPT, UR5, UR12, UP0 ;  /* 0x0000000c0500728c */ /* 0x000fc40008706670 */
        /* <DEDUP_REMOVED lines=19> */
.L_x_45:
[----:B------:R-:W2:Y:S02]  /*2c30*/  LDCU UR4, c[0x0][0xf30] ;  /* 0x0001e600ff0477ac */ /* 0x000ea40008000800 */
[----:B--2---:R-:W-:-:S09]  /*2c40*/  UISETP.NE.AND UP0, UPT, UR4, 0x1, UPT ;  /* 0x000000010400788c */ /* 0x004fd2000bf05270 */
[----:B------:R-:W-:Y:S05]  /*2c50*/  BRA.U UP0, `(.L_x_46) ;  /* 0x0000000100447547 */ /* 0x000fea000b800000 */
[----:B------:R-:W2:Y:S01]  /*2c60*/  LDCU.128 UR16, c[0x0][0xf10] ;  /* 0x0001e200ff1077ac */ /* 0x000ea20008000c00 */
[----:B------:R-:W4:Y:S01]  /*2c70*/  LDCU UR10, c[0x0][0xf0c] ;  /* 0x0001e180ff0a77ac */ /* 0x000f220008000800 */
[----:B------:R-:W1:Y:S01]  /*2c80*/  LDCU UR7, c[0x0][0xf20] ;  /* 0x0001e400ff0777ac */ /* 0x000e620008000800 */
[----:B--2---:R-:W-:Y:S02]  /*2c90*/  UIMAD.WIDE.U32 UR8, UR56, UR16, URZ ;  /* 0x00000010380872a5 */ /* 0x004fe4000f8e00ff */
[----:B------:R-:W-:Y:S02]  /*2ca0*/  UIMAD.WIDE.U32 UR4, UR55, UR19, URZ ;  /* 0x00000013370472a5 */ /* 0x000fe4000f8e00ff */
[----:B----4-:R-:W-:Y:S02]  /*2cb0*/  UISETP.NE.AND UP2, UPT, UR10, 0x1, UPT ;  /* 0x000000010a00788c */ /* 0x010fe4000bf45270 */
[----:B------:R-:W-:Y:S01]  /*2cc0*/  UISETP.NE.AND UP0, UPT, UR18, 0x1, UPT ;  /* 0x000000011200788c */ /* 0x000fe2000bf05270 */
[----:B------:R-:W-:-:S02]  /*2cd0*/  UMOV UR8, UR9 ;  /* 0x0000000900087c82 */ /* 0x000fc40008000000 */
[----:B------:R-:W-:Y:S01]  /*2ce0*/  UMOV UR4, UR5 ;  /* 0x0000000500047c82 */ /* 0x000fe20008000000 */
[----:B------:R-:W-:Y:S02]  /*2cf0*/  USHF.R.U32.HI UR17, URZ, UR17, UR8 ;  /* 0x00000011ff117299 */ /* 0x000fe40008011608 */
[----:B-1----:R-:W-:Y:S02]  /*2d00*/  USHF.R.U32.HI UR4, URZ, UR7, UR4 ;  /* 0x00000007ff047299 */ /* 0x002fe40008011604 */
[----:B------:R-:W-:Y:S02]  /*2d10*/  USEL UR5, UR56, UR17, !UP2 ;  /* 0x0000001138057287 */ /* 0x000fe4000d000000 */
[----:B------:R-:W-:-:S04]  /*2d20*/  USEL UR4, UR55, UR4, !UP0 ;  /* 0x0000000437047287 */ /* 0x000fc8000c000000 */
[----:B------:R-:W-:Y:S02]  /*2d30*/  UIADD3 UR7, UPT, UPT, UR5, -UR4, URZ ;  /* 0x8000000405077290 */ /* 0x000fe4000fffe0ff */
[----:B------:R-:W-:Y:S02]  /*2d40*/  UIADD3 UR4, UPT, UPT, -UR5, UR4, URZ ;  /* 0x0000000405047290 */ /* 0x000fe4000fffe1ff */
[----:B------:R-:W-:Y:S02]  /*2d50*/  UIMAD UR55, UR7, UR18, UR55 ;  /* 0x00000012073772a4 */ /* 0x000fe4000f8e0237 */
[----:B------:R-:W-:-:S12]  /*2d60*/  UIMAD UR56, UR4, UR10, UR56 ;  /* 0x0000000a043872a4 */ /* 0x000fd8000f8e0238 */
.L_x_46:
[----:B------:R-:W-:Y:S01]  /*2d70*/  VIADD R11, R11, 0x1 ;  /* 0x000000010b0b7836 */ /* 0x000fe20000000000 */
[----:B------:R-:W-:Y:S02]  /*2d80*/  R2UR UR5, R87 ;  /* 0x00000000570572ca */ /* 0x000fe400000e0000 */
[----:B------:R-:W-:Y:S02]  /*2d90*/  R2UR UR4, R86 ;  /* 0x00000000560472ca */ /* 0x000fe400000e0000 */
[C---:B------:R-:W-:Y:S02]  /*2da0*/  ISETP.NE.AND P0, PT, R11.reuse, 0x2, PT ;  /* 0x000000020b00780c */ /* 0x040fe40003f05270 */
[----:B------:R-:W-:Y:S02]  /*2db0*/  PLOP3.LUT P2, PT, PT, PT, PT, 0x80, 0x8 ;  /* 0x000000000008781c */ /* 0x000fe40003f4f070 */
[----:B------:R-:W-:Y:S02]  /*2dc0*/  SEL R3, RZ, 0x1, P0 ;  /* 0x00000001ff037807 */ /* 0x000fe40000000000 */
[----:B------:R-:W-:-:S02]  /*2dd0*/  SEL R11, R11, RZ, P0 ;  /* 0x000000ff0b0b7207 */ /* 0x000fc40000000000 */
[----:B------:R-:W-:Y:S01]  /*2de0*/  LOP3.LUT R10, R10, R3, RZ, 0x3c, !PT ;  /* 0x000000030a0a7212 */ /* 0x000fe200078e3cff */
[----:B------:R-:W-:Y:S02]  /*2df0*/  UIADD3 UR26, UPT, UPT, UR56, UR5, URZ ;  /* 0x00000005381a7290 */ /* 0x000fe4000fffe0ff */
[----:B------:R-:W-:Y:S01]  /*2e00*/  UIADD3 UR25, UPT, UPT, UR55, UR4, URZ ;  /* 0x0000000437197290 */ /* 0x000fe2000fffe0ff */
[----:B------:R-:W-:Y:S11]  /*2e10*/  BRA.U UP1, `(.L_x_47) ;  /* 0xffffffed01447547 */ /* 0x000ff6000b83ffff */
[----:B------:R-:W-:Y:S01]  /*2e20*/  UIADD3 UR7, UPT, UPT, UR6, 0x48, URZ ;  /* 0x0000004806077890 */ /* 0x000fe2000fffe0ff */
[----:B------:R-:W-:-:S03]  /*2e30*/  SHF.L.U32 R3, R12, 0x1f, RZ ;  /* 0x0000001f0c037819 */ /* 0x000fc600000006ff */
[----:B------:R-:W-:-:S09]  /*2e40*/  ULEA UR4, UR15, UR7, 0x3 ;  /* 0x000000070f047291 */ /* 0x000fd2000f8e18ff */
[----:B------:R-:W2:Y:S02]  /*2e50*/  SYNCS.PHASECHK.TRANS64.TRYWAIT P0, [UR4], R3 ;  /* 0x00000003ff0075a7 */ /* 0x000ea40008001104 */
[----:B--2---:R-:W-:Y:S05]  /*2e60*/  @!P0 BRA `(.L_x_48) ;  /* 0x00000064003c8947 */ /* 0x004fea0003800000 */
.L_x_148:
[----:B------:R-:W-:-:S04]  /*2e70*/  UIADD3 UR4, UPT, UPT, UR15, 0x1, URZ ;  /* 0x000000010f047890 */ /* 0x000fc8000fffe0ff */
[----:B------:R-:W-:-:S04]  /*2e80*/  UISETP.NE.AND UP0, UPT, UR4, 0x9, UPT ;  /* 0x000000090400788c */ /* 0x000fc8000bf05270 */
[----:B------:R-:W-:Y:S02]  /*2e90*/  USEL UR6, URZ, 0x1, UP0 ;  /* 0x00000001ff067887 */ /* 0x000fe40008000000 */
[----:B------:R-:W-:-:S04]  /*2ea0*/  USEL UR4, UR4, URZ, UP0 ;  /* 0x000000ff04047287 */ /* 0x000fc80008000000 */
[----:B------:R-:W-:Y:S01]  /*2eb0*/  ULEA UR5, UR4, UR7, 0x3 ;  /* 0x0000000704057291 */ /* 0x000fe2000f8e18ff */
[----:B------:R-:W-:-:S04]  /*2ec0*/  LOP3.LUT R2, R12, UR6, RZ, 0x3c, !PT ;  /* 0x000000060c027c12 */ /* 0x000fc8000f8e3cff */
[----:B-1----:R-:W-:-:S04]  /*2ed0*/  SHF.L.U32 R3, R2, 0x1f, RZ ;  /* 0x0000001f02037819 */ /* 0x002fc800000006ff */
[----:B------:R-:W1:Y:S02]  /*2ee0*/  SYNCS.PHASECHK.TRANS64.TRYWAIT P0, [UR5], R3 ;  /* 0x00000003ff0075a7 */ /* 0x000e640008001105 */
[----:B-1----:R-:W-:Y:S05]  /*2ef0*/  @!P0 BRA `(.L_x_49) ;  /* 0x0000006400308947 */ /* 0x002fea0003800000 */
.L_x_150:
        /* <DEDUP_REMOVED lines=9> */
.L_x_152:
        /* <DEDUP_REMOVED lines=9> */
.L_x_154:
        /* <DEDUP_REMOVED lines=9> */
.L_x_156:
        /* <DEDUP_REMOVED lines=9> */
.L_x_158:
        /* <DEDUP_REMOVED lines=9> */
.L_x_160:
        /* <DEDUP_REMOVED lines=9> */
.L_x_162:
[----:B------:R-:W-:-:S04]  /*3260*/  UIADD3 UR4, UPT, UPT, UR4, 0x1, URZ ;  /* 0x0000000104047890 */ /* 0x000fc8000fffe0ff */
[----:B------:R-:W-:-:S04]  /*3270*/  UISETP.NE.AND UP0, UPT, UR4, 0x9, UPT ;  /* 0x000000090400788c */ /* 0x000fc8000bf05270 */
[----:B------:R-:W-:Y:S02]  /*3280*/  USEL UR5, URZ, 0x1, UP0 ;  /* 0x00000001ff057887 */ /* 0x000fe40008000000 */
[----:B------:R-:W-:-:S04]  /*3290*/  USEL UR4, UR4, URZ, UP0 ;  /* 0x000000ff04047287 */ /* 0x000fc80008000000 */
[----:B------:R-:W-:Y:S01]  /*32a0*/  ULEA UR4, UR4, UR7, 0x3 ;  /* 0x0000000704047291 */ /* 0x000fe2000f8e18ff */
[----:B-1----:R-:W-:-:S04]  /*32b0*/  LOP3.LUT R3, R2, UR5, RZ, 0x3c, !PT ;  /* 0x0000000502037c12 */ /* 0x002fc8000f8e3cff */
[----:B------:R-:W-:Y:S01]  /*32c0*/  SHF.L.U32 R3, R3, 0x1f, RZ ;  /* 0x0000001f03037819 */ /* 0x000fe200000006ff */
[----:B------:R-:W-:-:S07]  /*32d0*/  IMAD.U32 R0, RZ, RZ, UR4 ;  /* 0x00000004ff007e24 */ /* 0x000fce000f8e00ff */
.L_x_56:
[----:B-1----:R1:W2:Y:S02]  /*32e0*/  SYNCS.PHASECHK.TRANS64.TRYWAIT P0, [R0+URZ], R3 ;  /* 0x00000003000075a7 */ /* 0x0022a400080011ff */
[----:B--2---:R-:W-:Y:S05]  /*32f0*/  @!P0 NANOSLEEP.SYNCS 0x989680 ;  /* 0x009896800000895d */ /* 0x004fea0003900000 */
[----:B------:R-:W2:Y:S02]  /*3300*/  @!P0 SYNCS.PHASECHK.TRANS64 P0, [R0+URZ], R3 ;  /* 0x00000003000085a7 */ /* 0x000ea400080010ff */
[----:B--2---:R-:W-:Y:S05]  /*3310*/  @P0 EXIT ;  /* 0x000000000000094d */ /* 0x004fea0003800000 */
[----:B------:R-:W-:Y:S05]  /*3320*/  BRA `(.L_x_56) ;  /* 0xfffffffc00ec7947 */ /* 0x000fea000383ffff */
.L_x_23:
[----:B------:R-:W-:-:S04]  /*3330*/  UISETP.NE.AND UP0, UPT, UR57, URZ, UPT ;  /* 0x000000ff3900728c */ /* 0x000fc8000bf05270 */
[----:B------:R-:W-:-:S09]  /*3340*/  UISETP.NE.OR UP0, UPT, UR22, 0x1, UP0 ;  /* 0x000000011600788c */ /* 0x000fd20008705670 */
[----:B------:R-:W-:Y:S05]  /*3350*/  BRA.U UP0, `(.L_x_57) ;  /* 0x0000000500487547 */ /* 0x000fea000b800000 */
[----:B------:R-:W-:Y:S01]  /*3360*/  ISETP.GE.U32.AND P2, PT, R3, 0x4, PT ;  /* 0x000000040300780c */ /* 0x000fe20003f46070 */
[----:B------:R-:W-:Y:S01]  /*3370*/  IMAD.MOV.U32 R12, RZ, RZ, 0x1 ;  /* 0x00000001ff0c7424 */ /* 0x000fe200078e00ff */
[----:B------:R-:W-:Y:S02]  /*3380*/  CS2R R10, SRZ ;  /* 0x00000000000a7805 */ /* 0x000fe4000001ff00 */
[----:B------:R-:W-:Y:S01]  /*3390*/  CS2R R8, SRZ ;  /* 0x0000000000087805 */ /* 0x000fe2000001ff00 */
[----:B------:R-:W-:Y:S01]  /*33a0*/  UMOV UR6, 0x400 ;  /* 0x0000040000067882 */ /* 0x000fe20000000000 */
[----:B------:R-:W-:Y:S01]  /*33b0*/  UMOV UR5, URZ ;  /* 0x000000ff00057c82 */ /* 0x000fe20008000000 */
[----:B------:R-:W-:-:S12]  /*33c0*/  ULEA UR6, UR57, UR6, 0x18 ;  /* 0x0000000639067291 */ /* 0x000fd8000f8ec0ff */
.L_x_61:
[----:B------:R-:W-:Y:S02]  /*33d0*/  LEA R0, R8, UR6, 0x3 ;  /* 0x0000000608007c11 */ /* 0x000fe4000f8e18ff */
[----:B------:R-:W-:-:S03]  /*33e0*/  SHF.L.U32 R5, R9, 0x1f, RZ ;  /* 0x0000001f09057819 */ /* 0x000fc600000006ff */
[----:B------:R-:W-:Y:S01]  /*33f0*/  VIADD R4, R0, 0x120 ;  /* 0x0000012000047836 */ /* 0x000fe20000000000 */
[----:B------:R-:W1:Y:S02]  /*3400*/  SYNCS.PHASECHK.TRANS64.TRYWAIT P0, [R0+URZ+0x110], R5 ;  /* 0x00011005000075a7 */ /* 0x000e6400080011ff */
[----:B-1----:R-:W-:Y:S05]  /*3410*/  @!P0 BRA `(.L_x_58) ;  /* 0x0000006000908947 */ /* 0x002fea0003800000 */
.L_x_163:
[----:B------:R-:W-:Y:S01]  /*3420*/  ULEA UR4, UR5, UR6, 0x3 ;  /* 0x0000000605047291 */ /* 0x000fe2000f8e18ff */
[----:B------:R-:W-:Y:S01]  /*3430*/  PRMT R4, RZ, 0x654, R4 ;  /* 0x00000654ff047816 */ /* 0x000fe20000000004 */
[----:B-1----:R-:W-:Y:S01]  /*3440*/  @!P2 IMAD.MOV.U32 R5, RZ, RZ, 0x10 ;  /* 0x00000010ff05a424 */ /* 0x002fe200078e00ff */
[----:B------:R-:W-:Y:S01]  /*3450*/  SHF.L.U32 R7, R12, 0x1f, RZ ;  /* 0x0000001f0c077819 */ /* 0x000fe200000006ff */
[----:B------:R-:W-:Y:S01]  /*3460*/  UIADD3 UR7, UPT, UPT, UR4, 0xd0, URZ ;  /* 0x000000d004077890 */ /* 0x000fe2000fffe0ff */
[----:B------:R1:W-:Y:S05]  /*3470*/  SYNCS.ARRIVE.TRANS64.RED.A1T0 RZ, [R4+URZ], RZ ;  /* 0x000000ff04ff79a7 */ /* 0x0003ea00081004ff */
[----:B------:R-:W-:Y:S01]  /*3480*/  IMAD.U32 R0, RZ, RZ, UR7 ;  /* 0x00000007ff007e24 */ /* 0x000fe2000f8e00ff */
[----:B------:R-:W2:Y:S04]  /*3490*/  SYNCS.PHASECHK.TRANS64.TRYWAIT P0, [UR4+0xe0], R7 ;  /* 0x0000e007ff0075a7 */ /* 0x000ea80008001104 */
[----:B------:R-:W-:Y:S01]  /*34a0*/  PRMT R13, R3, 0x654, R0 ;  /* 0x00000654030d7816 */ /* 0x000fe20000000000 */
[----:B-12---:R-:W-:Y:S06]  /*34b0*/  @!P0 BRA `(.L_x_59) ;  /* 0x00000060007c8947 */ /* 0x006fec0003800000 */
.L_x_165:
[----:B------:R-:W-:Y:S01]  /*34c0*/  ULEA UR8, UR5, UR6, 0x4 ;  /* 0x0000000605087291 */ /* 0x000fe2000f8e20ff */
[----:B------:R-:W-:Y:S01]  /*34d0*/  SEL R2, R13, R2, !P2 ;  /* 0x000000020d027207 */ /* 0x000fe20005000000 */
[----:B------:R-:W-:Y:S01]  /*34e0*/  UIADD3 UR9, UPT, UPT, UR4, 0xd0, URZ ;  /* 0x000000d004097890 */ /* 0x000fe2000fffe0ff */
[----:B-1----:R-:W-:Y:S01]  /*34f0*/  LEA R0, R11, UR6, 0x3 ;  /* 0x000000060b007c11 */ /* 0x002fe2000f8e18ff */
[----:B------:R-:W-:Y:S01]  /*3500*/  UIADD3 UR8, UPT, UPT, UR8, 0x140, URZ ;  /* 0x0000014008087890 */ /* 0x000fe2000fffe0ff */
[----:B------:R1:W-:Y:S01]  /*3510*/  @!P2 SYNCS.ARRIVE.TRANS64.RED RZ, [R2+URZ], R5 ;  /* 0x0000000502ffa9a7 */ /* 0x0003e200080004ff */
[----:B------:R-:W-:Y:S01]  /*3520*/  UIADD3 UR4, UPT, UPT, UR5, 0x1, URZ ;  /* 0x0000000105047890 */ /* 0x000fe2000fffe0ff */
[----:B------:R-:W-:-:S03]  /*3530*/  VIADD R8, R8, 0x1 ;  /* 0x0000000108087836 */ /* 0x000fc60000000000 */
[----:B------:R-:W-:Y:S02]  /*3540*/  UISETP.NE.AND UP0, UPT, UR4, 0x2, UPT ;  /* 0x000000020400788c */ /* 0x000fe4000bf05270 */
[----:B------:R-:W-:Y:S01]  /*3550*/  ISETP.NE.AND P0, PT, R8, 0x2, PT ;  /* 0x000000020800780c */ /* 0x000fe20003f05270 */
[----:B------:R-:W-:Y:S06]  /*3560*/  UGETNEXTWORKID.BROADCAST [UR8], [UR9] ;  /* 0x00000000080073ca */ /* 0x000fec0008000100 */
[----:B------:R-:W-:Y:S02]  /*3570*/  USEL UR7, URZ, 0x1, UP0 ;  /* 0x00000001ff077887 */ /* 0x000fe40008000000 */
[----:B------:R-:W-:-:S04]  /*3580*/  USEL UR5, UR4, URZ, UP0 ;  /* 0x000000ff04057287 */ /* 0x000fc80008000000 */
[----:B------:R-:W-:Y:S02]  /*3590*/  LOP3.LUT R12, R12, UR7, RZ, 0x3c, !PT ;  /* 0x000000070c0c7c12 */ /* 0x000fe4000f8e3cff */
[----:B-1----:R-:W-:-:S04]  /*35a0*/  SHF.L.U32 R5, R10, 0x1f, RZ ;  /* 0x0000001f0a057819 */ /* 0x002fc800000006ff */
[----:B------:R-:W1:Y:S02]  /*35b0*/  SYNCS.PHASECHK.TRANS64.TRYWAIT P1, [R0+URZ+0xd0], R5 ;  /* 0x0000d005000075a7 */ /* 0x000e6400080211ff */
[----:B-1----:R-:W-:Y:S05]  /*35c0*/  @!P1 BRA `(.L_x_60) ;  /* 0x0000006000509947 */ /* 0x002fea0003800000 */
.L_x_166:
[C---:B------:R-:W-:Y:S01]  /*35d0*/  LEA R4, R11.reuse, UR6, 0x4 ;  /* 0x000000060b047c11 */ /* 0x040fe2000f8e20ff */
[----:B-1----:R-:W-:Y:S01]  /*35e0*/  VIADD R0, R0, 0xe0 ;  /* 0x000000e000007836 */ /* 0x002fe20000000000 */
[----:B------:R-:W-:Y:S01]  /*35f0*/  SEL R8, R8, RZ, P0 ;  /* 0x000000ff08087207 */ /* 0x000fe20000000000 */
[----:B------:R-:W-:-:S03]  /*3600*/  VIADD R11, R11, 0x1 ;  /* 0x000000010b0b7836 */ /* 0x000fc60000000000 */
[----:B------:R-:W1:Y:S01]  /*3610*/  LDS.128 R4, [R4+0x140] ;  /* 0x0001400004047984 */ /* 0x000e620000000c00 */
[----:B------:R-:W-:Y:S02]  /*3620*/  PRMT R0, RZ, 0x654, R0 ;  /* 0x00000654ff007816 */ /* 0x000fe40000000000 */
[C---:B------:R-:W-:Y:S01]  /*3630*/  ISETP.NE.AND P1, PT, R11.reuse, 0x2, PT ;  /* 0x000000020b00780c */ /* 0x040fe20003f25270 */
[----:B------:R-:W-:Y:S01]  /*3640*/  @!PT LDS RZ, [RZ] ;  /* 0x00000000fffff984 */ /* 0x000fe20000000800 */
[----:B------:R-:W-:Y:S01]  /*3650*/  @!PT LDS RZ, [RZ] ;  /* 0x00000000fffff984 */ /* 0x000fe20000000800 */
[----:B------:R-:W-:Y:S01]  /*3660*/  @!PT LDS RZ, [RZ] ;  /* 0x00000000fffff984 */ /* 0x000fe20000000800 */
[----:B------:R-:W-:Y:S01]  /*3670*/  @!PT LDS RZ, [RZ] ;  /* 0x00000000fffff984 */ /* 0x000fe20000000800 */
[----:B------:R2:W-:Y:S06]  /*3680*/  MEMBAR.ALL.CTA ;  /* 0x0000000000007992 */ /* 0x0005ec0000008000 */
[----:B--2---:R-:W2:Y:S01]  /*3690*/  FENCE.VIEW.ASYNC.S ;  /* 0x00000000000073c6 */ /* 0x004ea20000000000 */
[----:B------:R-:W-:Y:S01]  /*36a0*/  SEL R11, R11, RZ, P1 ;  /* 0x000000ff0b0b7207 */ /* 0x000fe20000800000 */
[----:B--2---:R2:W-:Y:S01]  /*36b0*/  SYNCS.ARRIVE.TRANS64.RED.A1T0 RZ, [R0+URZ], RZ ;  /* 0x000000ff00ff79a7 */ /* 0x0045e200081004ff */
[----:B-1----:R-:W-:-:S02]  /*36c0*/  LOP3.LUT P3, RZ, R6, 0x1, RZ, 0xc0, !PT ;  /* 0x0000000106ff7812 */ /* 0x002fc4000786c0ff */
[----:B------:R-:W-:-:S04]  /*36d0*/  SEL R5, RZ, 0x1, P1 ;  /* 0x00000001ff057807 */ /* 0x000fc80000800000 */
[----:B------:R-:W-:Y:S02]  /*36e0*/  LOP3.LUT R10, R10, R5, RZ, 0x3c, !PT ;  /* 0x000000050a0a7212 */ /* 0x000fe400078e3cff */
[----:B--2---:R-:W-:-:S04]  /*36f0*/  SEL R0, RZ, 0x1, P0 ;  /* 0x00000001ff007807 */ /* 0x004fc80000000000 */
[----:B------:R-:W-:Y:S01]  /*3700*/  LOP3.LUT R9, R9, R0, RZ, 0x3c, !PT ;  /* 0x0000000009097212 */ /* 0x000fe200078e3cff */
[----:B------:R-:W-:Y:S06]  /*3710*/  @P3 BRA `(.L_x_61) ;  /* 0xfffffffc002c3947 */ /* 0x000fec000383ffff */
[----:B------:R-:W-:Y:S01]  /*3720*/  ULEA UR4, UR5, UR6, 0x3 ;  /* 0x0000000605047291 */ /* 0x000fe2000f8e18ff */
[----:B------:R-:W-:-:S08]  /*3730*/  SHF.L.U32 R3, R12, 0x1f, RZ ;  /* 0x0000001f0c037819 */ /* 0x000fd000000006ff */
[----:B------:R-:W1:Y:S02]  /*3740*/  SYNCS.PHASECHK.TRANS64 P0, [UR4+0xe0], R3 ;  /* 0x0000e003ff0075a7 */ /* 0x000e640008001004 */
[----:B-1----:R-:W-:Y:S05]  /*3750*/  @P0 BRA `(.L_x_62) ;  /* 0x0000000000080947 */ /* 0x002fea0003800000 */
[----:B------:R-:W1:Y:S02]  /*3760*/  SYNCS.PHASECHK.TRANS64.TRYWAIT P0, [UR4+0xe0], R3 ;  /* 0x0000e003ff0075a7 */ /* 0x000e640008001104 */
[----:B-1----:R-:W-:Y:S05]  /*3770*/  @!P0 BRA `(.L_x_63) ;  /* 0x0000005c00f88947 */ /* 0x002fea0003800000 */
.L_x_62:
[----:B------:R-:W-:-:S04]  /*3780*/  UIADD3 UR7, UPT, UPT, UR5, 0x1, URZ ;  /* 0x0000000105077890 */ /* 0x000fc8000fffe0ff */
[----:B------:R-:W-:-:S04]  /*3790*/  UISETP.NE.AND UP0, UPT, UR7, 0x2, UPT ;  /* 0x000000020700788c */ /* 0x000fc8000bf05270 */
[----:B------:R-:W-:Y:S02]  /*37a0*/  USEL UR8, URZ, 0x1, UP0 ;  /* 0x00000001ff087887 */ /* 0x000fe40008000000 */
[----:B------:R-:W-:-:S04]  /*37b0*/  USEL UR7, UR7, URZ, UP0 ;  /* 0x000000ff07077287 */ /* 0x000fc80008000000 */
[----:B------:R-:W-:Y:S01]  /*37c0*/  ULEA UR7, UR7, UR6, 0x3 ;  /* 0x0000000607077291 */ /* 0x000fe2000f8e18ff */
[----:B-1----:R-:W-:-:S04]  /*37d0*/  LOP3.LUT R3, R12, UR8, RZ, 0x3c, !PT ;  /* 0x000000080c037c12 */ /* 0x002fc8000f8e3cff */
[----:B------:R-:W-:-:S04]  /*37e0*/  SHF.L.U32 R0, R3, 0x1f, RZ ;  /* 0x0000001f03007819 */ /* 0x000fc800000006ff */
[----:B------:R-:W1:Y:S02]  /*37f0*/  SYNCS.PHASECHK.TRANS64 P0, [UR7+0xe0], R0 ;  /* 0x0000e000ff0075a7 */ /* 0x000e640008001007 */
[----:B-1----:R-:W-:Y:S05]  /*3800*/  @P0 EXIT ;  /* 0x000000000000094d */ /* 0x002fea0003800000 */
[----:B------:R-:W-:Y:S02]  /*3810*/  SHF.L.U32 R3, R3, 0x1f, RZ ;  /* 0x0000001f03037819 */ /* 0x000fe400000006ff */
[----:B------:R-:W-:-:S07]  /*3820*/  MOV R0, UR7 ;  /* 0x0000000700007c02 */ /* 0x000fce0008000f00 */
.L_x_64:
[----:B-1----:R1:W2:Y:S02]  /*3830*/  SYNCS.PHASECHK.TRANS64.TRYWAIT P0, [R0+URZ+0xe0], R3 ;  /* 0x0000e003000075a7 */ /* 0x0022a400080011ff */
[----:B--2---:R-:W-:Y:S05]  /*3840*/  @!P0 NANOSLEEP.SYNCS 0x989680 ;  /* 0x009896800000895d */ /* 0x004fea0003900000 */
[----:B------:R-:W2:Y:S02]  /*3850*/  @!P0 SYNCS.PHASECHK.TRANS64 P0, [R0+URZ+0xe0], R3 ;  /* 0x0000e003000085a7 */ /* 0x000ea400080010ff */
[----:B--2---:R-:W-:Y:S05]  /*3860*/  @P0 EXIT ;  /* 0x000000000000094d */ /* 0x004fea0003800000 */
[----:B------:R-:W-:Y:S05]  /*3870*/  BRA `(.L_x_64) ;  /* 0xfffffffc00ec7947 */ /* 0x000fea000383ffff */
.L_x_57:
[----:B------:R-:W-:Y:S05]  /*3880*/  BRA.U UP4, `(.L_x_65) ;  /* 0x0000001904c87547 */ /* 0x000fea000b800000 */
[----:B------:R-:W-:Y:S01]  /*3890*/  UMOV UR5, 0x40 ;  /* 0x0000004000057882 */ /* 0x000fe20000000000 */
[----:B------:R-:W-:Y:S01]  /*38a0*/  NOP ;  /* 0x0000000000007918 */ /* 0x000fe20000000000 */
[----:B------:R-:W-:Y:S01]  /*38b0*/  ULEA UR5, UR57, UR5, 0x18 ;  /* 0x0000000539057291 */ /* 0x000fe2000f8ec0ff */
[----:B------:R-:W-:Y:S02]  /*38c0*/  UMOV UR6, 0x400 ;  /* 0x0000040000067882 */ /* 0x000fe40000000000 */
[----:B------:R-:W-:-:S06]  /*38d0*/  ULEA UR6, UR57, UR6, 0x18 ;  /* 0x0000000639067291 */ /* 0x000fcc000f8ec0ff */
[----:B------:R-:W1:Y:S02]  /*38e0*/  LDS.U8 R3, [UR5+0x1c] ;  /* 0x00001c05ff037984 */ /* 0x000e640008000000 */
[----:B-1----:R-:W-:-:S13]  /*38f0*/  ISETP.NE.AND P0, PT, R3, RZ, PT ;  /* 0x000000ff0300720c */ /* 0x002fda0003f05270 */
[----:B------:R-:W-:Y:S05]  /*3900*/  @P0 BRA `(.L_x_66) ;  /* 0x0000000400080947 */ /* 0x000fea0003800000 */
[----:B------:R-:W-:Y:S02]  /*3910*/  UISETP.NE.U32.AND UP1, UPT, UR72, 0x1, UPT ;  /* 0x000000014800788c */ /* 0x000fe4000bf25070 */
[----:B------:R-:W-:-:S07]  /*3920*/  UIADD3 UR7, UPT, UPT, UR5, 0x8, URZ ;  /* 0x0000000805077890 */ /* 0x000fce000fffe0ff */
[----:B------:R-:W-:Y:S05]  /*3930*/  BRA.U !UP1, `(.L_x_67) ;  /* 0x00000001099c7547 */ /* 0x000fea000b800000 */
[----:B------:R-:W-:Y:S01]  /*3940*/  ELECT P0, URZ, PT ;  /* 0x0000000000ff782f */ /* 0x000fe20003800000 */
[----:B------:R-:W-:-:S12]  /*3950*/  BSSY B0, `(.L_x_67) ;  /* 0x0000025000007945 */ /* 0x000fd80003800000 */
[----:B------:R-:W-:Y:S05]  /*3960*/  @!P0 BRA `(.L_x_68) ;  /* 0x00000000008c8947 */ /* 0x000fea0003800000 */
[----:B------:R-:W-:-:S05]  /*3970*/  UMOV UR4, 0x10 ;  /* 0x0000001000047882 */ /* 0x000fca0000000000 */
[----:B------:R-:W-:Y:S04]  /*3980*/  DEPBAR.LE SB1, 0x36 ;  /* 0x00009d800000791a */ /* 0x000fe80000000000 */
[----:B------:R-:W1:Y:S02]  /*3990*/  UTCATOMSWS.2CTA.FIND_AND_SET.ALIGN UP0, UR4, UR4 ;  /* 0x00000004000475e3 */ /* 0x000e640008200800 */
[----:B-1----:R-:W-:Y:S01]  /*39a0*/  MOV R10, UR4 ;  /* 0x00000004000a7c02 */ /* 0x002fe20008000f00 */
[----:B------:R-:W-:Y:S06]  /*39b0*/  BRA.U UP0, `(.L_x_69) ;  /* 0x0000000100187547 */ /* 0x000fec000b800000 */
.L_x_70:
[----:B------:R-:W-:Y:S05]  /*39c0*/  NANOSLEEP 0x64 ;  /* 0x000000640000795d */ /* 0x000fea0003800000 */
[----:B------:R-:W-:-:S05]  /*39d0*/  UMOV UR4, 0x10 ;  /* 0x0000001000047882 */ /* 0x000fca0000000000 */
[----:B------:R-:W-:Y:S04]  /*39e0*/  DEPBAR.LE SB1, 0x36 ;  /* 0x00009d800000791a */ /* 0x000fe80000000000 */
[----:B------:R-:W1:Y:S02]  /*39f0*/  UTCATOMSWS.2CTA.FIND_AND_SET.ALIGN UP0, UR4, UR4 ;  /* 0x00000004000475e3 */ /* 0x000e640008200800 */
[----:B-1----:R-:W-:Y:S01]  /*3a00*/  MOV R10, UR4 ;  /* 0x00000004000a7c02 */ /* 0x002fe20008000f00 */
[----:B------:R-:W-:Y:S05]  /*3a10*/  BRA.U !UP0, `(.L_x_70) ;  /* 0xfffffffd08e87547 */ /* 0x000fea000b83ffff */
.L_x_69:
[----:B------:R-:W1:Y:S01]  /*3a20*/  LDS R6, [UR5+0x10] ;  /* 0x00001005ff067984 */ /* 0x000e620008000800 */
[----:B------:R-:W-:Y:S01]  /*3a30*/  IMAD.U32 R3, RZ, RZ, UR6 ;  /* 0x00000006ff037e24 */ /* 0x000fe2000f8e00ff */
[----:B------:R-:W-:-:S03]  /*3a40*/  MOV R4, UR73 ;  /* 0x0000004900047c02 */ /* 0x000fc60008000f00 */
[----:B------:R-:W-:Y:S01]  /*3a50*/  VIADD R3, R3, 0x160 ;  /* 0x0000016003037836 */ /* 0x000fe20000000000 */
[----:B-1----:R-:W-:-:S04]  /*3a60*/  SHF.L.U32 R6, R6, 0x1f, RZ ;  /* 0x0000001f06067819 */ /* 0x002fc800000006ff */
[----:B------:R-:W1:Y:S02]  /*3a70*/  SYNCS.PHASECHK.TRANS64.TRYWAIT P0, [UR5+0x8], R6 ;  /* 0x00000806ff0075a7 */ /* 0x000e640008001105 */
[----:B-1----:R-:W-:Y:S05]  /*3a80*/  @P0 BRA `(.L_x_71) ;  /* 0x0000000000080947 */ /* 0x002fea0003800000 */
[----:B------:R-:W1:Y:S02]  /*3a90*/  SYNCS.PHASECHK.TRANS64.TRYWAIT P0, [UR5+0x8], R6 ;  /* 0x00000806ff0075a7 */ /* 0x000e640008001105 */
[----:B-1----:R-:W-:Y:S05]  /*3aa0*/  @!P0 BRA `(.L_x_72) ;  /* 0x0000005c00448947 */ /* 0x002fea0003800000 */
.L_x_71:
[----:B------:R-:W-:Y:S01]  /*3ab0*/  PRMT R4, R4, 0x654, R3 ;  /* 0x0000065404047816 */ /* 0x000fe20000000003 */
[----:B------:R-:W-:Y:S01]  /*3ac0*/  HFMA2 R3, -RZ, RZ, 0, 5.9604644775390625e-08 ;  /* 0x00000001ff037431 */ /* 0x000fe200000001ff */
[----:B------:R-:W-:Y:S01]  /*3ad0*/  UPRMT UR4, UR73, 0x654, UR7 ;  /* 0x0000065449047896 */ /* 0x000fe20008000007 */
[----:B------:R-:W-:Y:S02]  /*3ae0*/  IMAD.MOV.U32 R7, RZ, RZ, 0xffff ;  /* 0x0000ffffff077424 */ /* 0x000fe400078e00ff */
[----:B-1----:R-:W-:Y:S02]  /*3af0*/  IMAD.MOV.U32 R6, RZ, RZ, 0x4 ;  /* 0x00000004ff067424 */ /* 0x002fe400078e00ff */
[----:B------:R-:W-:Y:S01]  /*3b00*/  IMAD.SHL.U32 R9, R10, 0x20, RZ ;  /* 0x000000200a097824 */ /* 0x000fe200078e00ff */
[----:B------:R-:W-:Y:S02]  /*3b10*/  MOV R5, UR4 ;  /* 0x0000000400057c02 */ /* 0x000fe40008000f00 */
[-C--:B------:R-:W-:Y:S01]  /*3b20*/  SHF.L.U32 R8, R7, R10.reuse, RZ ;  /* 0x0000000a07087219 */ /* 0x080fe200000006ff */
[----:B------:R1:W-:Y:S01]  /*3b30*/  SYNCS.ARRIVE.TRANS64.RED RZ, [UR4], R6 ;  /* 0x00000006ffff79a7 */ /* 0x0003e20008000404 */
[----:B------:R-:W-:Y:S01]  /*3b40*/  SHF.L.U32 R7, R3, R10, RZ ;  /* 0x0000000a03077219 */ /* 0x000fe200000006ff */
[----:B------:R1:W-:Y:S04]  /*3b50*/  STS [UR6+0x160], R9 ;  /* 0x00016009ff007988 */ /* 0x0003e80008000806 */
[----:B------:R1:W-:Y:S04]  /*3b60*/  STAS [R4.64], R10 ;  /* 0x0000000a04007dbd */ /* 0x0003e8000c0008ff */
[----:B------:R1:W-:Y:S04]  /*3b70*/  ATOMS.OR RZ, [UR5+0x14], R8 ;  /* 0x00001408ffff798c */ /* 0x0003e8000b000005 */
[----:B------:R1:W-:Y:S04]  /*3b80*/  ATOMS.OR RZ, [UR5+0x18], R7 ;  /* 0x00001807ffff798c */ /* 0x0003e8000b000005 */
[----:B------:R1:W-:Y:S02]  /*3b90*/  ATOMS.XOR RZ, [UR5+0x10], R3 ;  /* 0x00001003ffff798c */ /* 0x0003e4000b800005 */
.L_x_68:
[----:B------:R-:W-:Y:S05]  /*3ba0*/  BSYNC B0 ;  /* 0x0000000000007941 */ /* 0x000fea0003800000 */
.L_x_67:
[----:B------:R-:W-:Y:S05]  /*3bb0*/  BRA.U UP1, `(.L_x_73) ;  /* 0x00000001016c7547 */ /* 0x000fea000b800000 */
[----:B------:R-:W-:-:S03]  /*3bc0*/  UMOV UR4, 0xffffffff ;  /* 0xffffffff00047882 */ /* 0x000fc60000000000 */
[----:B------:R-:W-:Y:S05]  /*3bd0*/  BRA.DIV UR4, `(.L_x_74) ;  /* 0x0000005e04107947 */ /* 0x000fea000b800000 */
[----:B------:R-:W-:-:S13]  /*3be0*/  ELECT P0, URZ, PT ;  /* 0x0000000000ff782f */ /* 0x000fda0003800000 */
.L_x_170:
[----:B------:R-:W-:Y:S05]  /*3bf0*/  @!P0 BRA `(.L_x_73) ;  /* 0x00000000005c8947 */ /* 0x000fea0003800000 */
[----:B-1----:R-:W1:Y:S02]  /*3c00*/  LDS R4, [UR5+0x10] ;  /* 0x00001005ff047984 */ /* 0x002e640008000800 */
[----:B-1----:R-:W-:-:S04]  /*3c10*/  SHF.L.U32 R4, R4, 0x1f, RZ ;  /* 0x0000001f04047819 */ /* 0x002fc800000006ff */
[----:B------:R-:W1:Y:S02]  /*3c20*/  SYNCS.PHASECHK.TRANS64.TRYWAIT P0, [UR5+0x8], R4 ;  /* 0x00000804ff0075a7 */ /* 0x000e640008001105 */
[----:B-1----:R-:W-:Y:S05]  /*3c30*/  @P0 BRA `(.L_x_75) ;  /* 0x0000000000080947 */ /* 0x002fea0003800000 */
[----:B------:R-:W1:Y:S02]  /*3c40*/  SYNCS.PHASECHK.TRANS64.TRYWAIT P0, [UR5+0x8], R4 ;  /* 0x00000804ff0075a7 */ /* 0x000e640008001105 */
[----:B-1----:R-:W-:Y:S05]  /*3c50*/  @!P0 BRA `(.L_x_76) ;  /* 0x0000005c00148947 */ /* 0x002fea0003800000 */
.L_x_75:
[----:B------:R-:W2:Y:S01]  /*3c60*/  LDS R6, [UR6+0x160] ;  /* 0x00016006ff067984 */ /* 0x000ea20008000800 */
[----:B-1----:R-:W-:Y:S02]  /*3c70*/  HFMA2 R3, -RZ, RZ, 0, 5.9604644775390625e-08 ;  /* 0x00000001ff037431 */ /* 0x002fe400000001ff */
[----:B------:R-:W-:Y:S01]  /*3c80*/  IMAD.MOV.U32 R4, RZ, RZ, 0xffff ;  /* 0x0000ffffff047424 */ /* 0x000fe200078e00ff */
[----:B------:R-:W-:Y:S01]  /*3c90*/  UPRMT UR4, UR73, 0x654, UR7 ;  /* 0x0000065449047896 */ /* 0x000fe20008000007 */
[----:B--2---:R-:W-:-:S03]  /*3ca0*/  IMAD.SHL.U32 R5, R6, 0x20, RZ ;  /* 0x0000002006057824 */ /* 0x004fc600078e00ff */
[-C--:B------:R-:W-:Y:S02]  /*3cb0*/  SHF.L.U32 R4, R4, R6.reuse, RZ ;  /* 0x0000000604047219 */ /* 0x080fe400000006ff */
[----:B------:R-:W-:Y:S01]  /*3cc0*/  SHF.L.U32 R6, R3, R6, RZ ;  /* 0x0000000603067219 */ /* 0x000fe200000006ff */
[----:B------:R2:W-:Y:S04]  /*3cd0*/  STS [UR6+0x160], R5 ;  /* 0x00016005ff007988 */ /* 0x0005e80008000806 */
[----:B------:R2:W-:Y:S04]  /*3ce0*/  ATOMS.OR RZ, [UR5+0x14], R4 ;  /* 0x00001404ffff798c */ /* 0x0005e8000b000005 */
[----:B------:R2:W-:Y:S01]  /*3cf0*/  ATOMS.OR RZ, [UR5+0x18], R6 ;  /* 0x00001806ffff798c */ /* 0x0005e2000b000005 */
[----:B------:R-:W-:Y:S03]  /*3d00*/  SYNCS.ARRIVE.TRANS64.RED.A1T0 RZ, [UR4], RZ ;  /* 0x000000ffffff79a7 */ /* 0x000fe60008100404 */
[----:B------:R2:W-:Y:S01]  /*3d10*/  ATOMS.XOR RZ, [UR5+0x10], R3 ;  /* 0x00001003ffff798c */ /* 0x0005e2000b800005 */
[----:B------:R-:W-:Y:S05]  /*3d20*/  BRA `(.L_x_73) ;  /* 0x0000000000107947 */ /* 0x000fea0003800000 */
.L_x_66:
[----:B------:R-:W-:Y:S02]  /*3d30*/  MOV R3, 0xffffffff ;  /* 0xffffffff00037802 */ /* 0x000fe40000000f00 */
[----:B------:R-:W-:-:S03]  /*3d40*/  MOV R4, 0x3d70 ;  /* 0x00003d7000047802 */ /* 0x000fc60000000f00 */
[----:B------:R1:W-:Y:S04]  /*3d50*/  STS [UR6+0x160], R3 ;  /* 0x00016003ff007988 */ /* 0x0003e80008000806 */
[----:B-1---5:R-:W-:Y:S05]  /*3d60*/  CALL.REL.NOINC `($__internal_1_$__cuda_sm10x_tcgen05_guardrail_trap_phase_invalid_during_alloc) ;  /* 0x0000006000447944 */ /* 0x022fea0003c00000 */
.L_x_73:
[----:B------:R-:W-:Y:S05]  /*3d70*/  WARPSYNC.ALL ;  /* 0x0000000000007948 */ /* 0x000fea0003800000 */
[----:B------:R-:W3:Y:S01]  /*3d80*/  S2UR UR34, SR_CgaCtaId ;  /* 0x00000000002279c3 */ /* 0x000ee20000008800 */
[----:B------:R-:W-:Y:S01]  /*3d90*/  UMOV UR4, 0x400 ;  /* 0x0000040000047882 */ /* 0x000fe20000000000 */
[----:B------:R-:W-:-:S06]  /*3da0*/  NOP ;  /* 0x0000000000007918 */ /* 0x000fcc0000000000 */
[----:B------:R-:W-:Y:S06]  /*3db0*/  BAR.ARV 0x6, 0xa0 ;  /* 0x0182800000007b1d */ /* 0x000fec0000002000 */
[----:B------:R-:W4:Y:S01]  /*3dc0*/  LDCU UR11, c[0x0][0x38c] ;  /* 0x00007180ff0b77ac */ /* 0x000f220008000800 */
[----:B------:R-:W-:Y:S01]  /*3dd0*/  LOP3.LUT R2, R2, 0xffff, RZ, 0xc0, !PT ;  /* 0x0000ffff02027812 */ /* 0x000fe200078ec0ff */
[----:B-1----:R-:W-:Y:S01]  /*3de0*/  IMAD.MOV.U32 R10, RZ, RZ, 0x1 ;  /* 0x00000001ff0a7424 */ /* 0x002fe200078e00ff */
[----:B------:R-:W-:Y:S02]  /*3df0*/  LOP3.LUT R0, R0, 0xffff, RZ, 0xc0, !PT ;  /* 0x0000ffff00007812 */ /* 0x000fe400078ec0ff */
[----:B------:R-:W-:-:S02]  /*3e00*/  CS2R R8, SRZ ;  /* 0x0000000000087805 */ /* 0x000fc4000001ff00 */
[----:B------:R-:W-:Y:S01]  /*3e10*/  R2UR UR41, R2 ;  /* 0x00000000022972ca */ /* 0x000fe200000e0000 */
[----:B------:R-:W1:Y:S01]  /*3e20*/  LDCU UR63, c[0x0][0x370] ;  /* 0x00006e00ff3f77ac */ /* 0x000e620008000800 */
[----:B------:R-:W-:Y:S01]  /*3e30*/  R2UR UR65, R0 ;  /* 0x00000000004172ca */ /* 0x000fe200000e0000 */
[----:B---3--:R-:W-:Y:S01]  /*3e40*/  ULEA UR34, UR34, UR4, 0x18 ;  /* 0x0000000422227291 */ /* 0x008fe2000f8ec0ff */
[----:B------:R-:W-:Y:S01]  /*3e50*/  UMOV UR61, URZ ;  /* 0x000000ff003d7c82 */ /* 0x000fe20008000000 */
[----:B------:R-:W-:Y:S02]  /*3e60*/  UISETP.GE.AND UP5, UPT, UR40, 0x1, UPT ;  /* 0x000000012800788c */ /* 0x000fe4000bfa6270 */
[----:B------:R-:W-:Y:S02]  /*3e70*/  UIADD3 UR6, UPT, UPT, UR34, 0x6400, URZ ;  /* 0x0000640022067890 */ /* 0x000fe4000fffe0ff */
[----:B------:R-:W-:-:S03]  /*3e80*/  UIADD3 UR5, UPT, UPT, UR34, 0x2a400, URZ ;  /* 0x0002a40022057890 */ /* 0x000fc6000fffe0ff */
[----:B--2---:R-:W2:Y:S01]  /*3e90*/  LDS R3, [UR34+0x160] ;  /* 0x00016022ff037984 */ /* 0x004ea20008000800 */
[----:B----4-:R-:W-:Y:S02]  /*3ea0*/  UIADD3 UR11, UPT, UPT, UR11, 0xff, URZ ;  /* 0x000000ff0b0b7890 */ /* 0x010fe4000fffe0ff */
[----:B------:R-:W-:Y:S02]  /*3eb0*/  UIADD3 UR4, UPT, UPT, UR34, 0x33400, URZ ;  /* 0x0003340022047890 */ /* 0x000fe4000fffe0ff */
[----:B------:R-:W-:Y:S02]  /*3ec0*/  UIADD3 UR7, UPT, UPT, UR34, 0x35800, URZ ;  /* 0x0003580022077890 */ /* 0x000fe4000fffe0ff */
[----:B------:R-:W-:Y:S02]  /*3ed0*/  USHF.R.U32.HI UR10, URZ, 0x4, UR6 ;  /* 0x00000004ff0a7899 */ /* 0x000fe40008011606 */
[----:B------:R-:W-:Y:S02]  /*3ee0*/  USHF.R.U32.HI UR8, URZ, 0x4, UR5 ;  /* 0x00000004ff087899 */ /* 0x000fe40008011605 */
[----:B------:R-:W-:-:S02]  /*3ef0*/  USHF.R.S32.HI UR9, URZ, 0x1f, UR11 ;  /* 0x0000001fff097899 */ /* 0x000fc4000801140b */
[----:B------:R-:W-:Y:S02]  /*3f00*/  USHF.R.U32.HI UR6, URZ, 0x4, UR4 ;  /* 0x00000004ff067899 */ /* 0x000fe40008011604 */
[----:B------:R-:W-:Y:S02]  /*3f10*/  USHF.R.U32.HI UR5, URZ, 0x4, UR7 ;  /* 0x00000004ff057899 */ /* 0x000fe40008011607 */
[----:B------:R-:W-:Y:S02]  /*3f20*/  ULEA.HI UR4, UR9, UR11, URZ, 0x8 ;  /* 0x0000000b09047291 */ /* 0x000fe4000f8f40ff */
[----:B------:R-:W-:Y:S02]  /*3f30*/  ULOP3.LUT UR6, UR6, 0x3fff, URZ, 0xc0, !UPT ;  /* 0x00003fff06067892 */ /* 0x000fe4000f8ec0ff */
[----:B------:R-:W-:Y:S02]  /*3f40*/  ULOP3.LUT UR5, UR5, 0x3fff, URZ, 0xc0, !UPT ;  /* 0x00003fff05057892 */ /* 0x000fe4000f8ec0ff */
[----:B------:R-:W-:-:S02]  /*3f50*/  USHF.R.S32.HI UR64, URZ, 0x8, UR4 ;  /* 0x00000008ff407899 */ /* 0x000fc40008011404 */
[----:B------:R-:W-:Y:S02]  /*3f60*/  ULOP3.LUT UR56, UR6, 0x10000, URZ, 0xfc, !UPT ;  /* 0x0001000006387892 */ /* 0x000fe4000f8efcff */
[----:B------:R-:W-:Y:S02]  /*3f70*/  ULOP3.LUT UR57, UR5, 0x10000, URZ, 0xfc, !UPT ;  /* 0x0001000005397892 */ /* 0x000fe4000f8efcff */
[----:B------:R-:W-:Y:S02]  /*3f80*/  ULOP3.LUT UR10, UR10, 0x3fff, URZ, 0xc0, !UPT ;  /* 0x00003fff0a0a7892 */ /* 0x000fe4000f8ec0ff */
[----:B------:R-:W-:Y:S02]  /*3f90*/  ULOP3.LUT UR8, UR8, 0x3fff, URZ, 0xc0, !UPT ;  /* 0x00003fff08087892 */ /* 0x000fe4000f8ec0ff */
[----:B------:R-:W-:Y:S02]  /*3fa0*/  UISETP.LT.AND UP0, UPT, UR64, 0x1, UPT ;  /* 0x000000014000788c */ /* 0x000fe4000bf01270 */
[----:B------:R-:W-:Y:S01]  /*3fb0*/  UISETP.NE.AND UP4, UPT, UR40, 0x1, UPT ;  /* 0x000000012800788c */ /* 0x000fe2000bf85270 */
[----:B------:R-:W3:Y:S01]  /*3fc0*/  LDCU UR62, c[0x0][0x374] ;  /* 0x00006e80ff3e77ac */ /* 0x000ee20008000800 */
[----:B--2---:R-:W-:Y:S01]  /*3fd0*/  R2UR UR29, R3 ;  /* 0x00000000031d72ca */ /* 0x004fe200000e0000 */
[----:B------:R-:W-:Y:S01]  /*3fe0*/  IMAD.MOV.U32 R3, RZ, RZ, RZ ;  /* 0x000000ffff037224 */ /* 0x000fe200078e00ff */
[----:B------:R-:W-:-:S02]  /*3ff0*/  ULOP3.LUT UR54, UR10, 0x10000, URZ, 0xfc, !UPT ;  /* 0x000100000a367892 */ /* 0x000fc4000f8efcff */
[----:B------:R-:W-:Y:S02]  /*4000*/  ULOP3.LUT UR55, UR8, 0x10000, URZ, 0xfc, !UPT ;  /* 0x0001000008377892 */ /* 0x000fe4000f8efcff */
[----:B------:R-:W-:Y:S02]  /*4010*/  USEL UR70, UR64, 0x1, !UP0 ;  /* 0x0000000140467887 */ /* 0x000fe4000c000000 */
[----:B------:R-:W-:Y:S01]  /*4020*/  UISETP.NE.AND UP3, UPT, UR72, URZ, UPT ;  /* 0x000000ff4800728c */ /* 0x000fe2000bf65270 */
[----:B------:R-:W-:Y:S01]  /*4030*/  UMOV UR32, URZ ;  /* 0x000000ff00207c82 */ /* 0x000fe20008000000 */
[----:B------:R-:W-:-:S03]  /*4040*/  UMOV UR30, URZ ;  /* 0x000000ff001e7c82 */ /* 0x000fc60008000000 */
[----:B------:R-:W-:Y:S02]  /*4050*/  UIADD3 UR46, UPT, UPT, UR29, 0x80, URZ ;  /* 0x000000801d2e7890 */ /* 0x000fe4000fffe0ff */
[----:B------:R-:W-:Y:S02]  /*4060*/  UIADD3 UR52, UPT, UPT, UR29, 0x84, URZ ;  /* 0x000000841d347890 */ /* 0x000fe4000fffe0ff */
[----:B------:R-:W-:Y:S02]  /*4070*/  UIADD3 UR50, UPT, UPT, UR29, -0x7fffff80, URZ ;  /* 0x800000801d327890 */ /* 0x000fe4000fffe0ff */
[----:B------:R-:W-:Y:S02]  /*4080*/  UIADD3 UR48, UPT, UPT, UR29, -0x7fffff7c, URZ ;  /* 0x800000841d307890 */ /* 0x000fe4000fffe0ff */
[----:B------:R-:W-:Y:S02]  /*4090*/  USHF.R.U32.HI UR7, URZ, 0x11, UR46 ;  /* 0x00000011ff077899 */ /* 0x000fe4000801162e */
[----:B------:R-:W-:-:S02]  /*40a0*/  USHF.R.U32.HI UR6, URZ, 0x11, UR50 ;  /* 0x00000011ff067899 */ /* 0x000fc40008011632 */
[----:B------:R-:W-:Y:S02]  /*40b0*/  USHF.R.U32.HI UR5, URZ, 0x11, UR52 ;  /* 0x00000011ff057899 */ /* 0x000fe40008011634 */
[----:B------:R-:W-:Y:S02]  /*40c0*/  USHF.R.U32.HI UR4, URZ, 0x11, UR48 ;  /* 0x00000011ff047899 */ /* 0x000fe40008011630 */
[----:B------:R-:W-:Y:S02]  /*40d0*/  ULOP3.LUT UR7, UR7, 0x6000, URZ, 0xc0, !UPT ;  /* 0x0000600007077892 */ /* 0x000fe4000f8ec0ff */
[----:B------:R-:W-:Y:S02]  /*40e0*/  ULOP3.LUT UR6, UR6, 0x6000, URZ, 0xc0, !UPT ;  /* 0x0000600006067892 */ /* 0x000fe4000f8ec0ff */
[----:B------:R-:W-:Y:S02]  /*40f0*/  ULOP3.LUT UR5, UR5, 0x6000, URZ, 0xc0, !UPT ;  /* 0x0000600005057892 */ /* 0x000fe4000f8ec0ff */
[----:B------:R-:W-:-:S02]  /*4100*/  ULOP3.LUT UR4, UR4, 0x6000, URZ, 0xc0, !UPT ;  /* 0x0000600004047892 */ /* 0x000fc4000f8ec0ff */
[----:B------:R-:W-:Y:S02]  /*4110*/  UIADD3 UR71, UPT, UPT, UR29, 0x88, URZ ;  /* 0x000000881d477890 */ /* 0x000fe4000fffe0ff */
[----:B------:R-:W-:Y:S02]  /*4120*/  ULOP3.LUT UR69, UR7, 0x1090, URZ, 0xfc, !UPT ;  /* 0x0000109007457892 */ /* 0x000fe4000f8efcff */
[----:B------:R-:W-:Y:S02]  /*4130*/  ULOP3.LUT UR68, UR6, 0x1090, URZ, 0xfc, !UPT ;  /* 0x0000109006447892 */ /* 0x000fe4000f8efcff */
[----:B------:R-:W-:Y:S02]  /*4140*/  ULOP3.LUT UR67, UR5, 0x1090, URZ, 0xfc, !UPT ;  /* 0x0000109005437892 */ /* 0x000fe4000f8efcff */
[----:B-1-3--:R-:W-:-:S12]  /*4150*/  ULOP3.LUT UR66, UR4, 0x1090, URZ, 0xfc, !UPT ;  /* 0x0000109004427892 */ /* 0x00afd8000f8efcff */
.L_x_86:
[C---:B------:R-:W-:Y:S02]  /*4160*/  LEA R2, R9.reuse, UR34, 0x3 ;  /* 0x0000002209027c11 */ /* 0x040fe4000f8e18ff */
[----:B------:R-:W-:Y:S02]  /*4170*/  SHF.L.U32 R5, R8, 0x1f, RZ ;  /* 0x0000001f08057819 */ /* 0x000fe400000006ff */
[----:B------:R-:W-:Y:S02]  /*4180*/  LEA R6, R9, UR34, 0x4 ;  /* 0x0000002209067c11 */ /* 0x000fe4000f8e20ff */
[----:B------:R-:W1:Y:S02]  /*4190*/  SYNCS.PHASECHK.TRANS64.TRYWAIT P0, [R2+URZ+0xd0], R5 ;  /* 0x0000d005020075a7 */ /* 0x000e6400080011ff */
[----:B-1-3--:R-:W-:Y:S05]  /*41a0*/  @!P0 BRA `(.L_x_77) ;  /* 0x0000005400d88947 */ /* 0x00afea0003800000 */
.L_x_171:
[----:B-1----:R-:W1:Y:S01]  /*41b0*/  LDS.128 R4, [R6+0x140] ;  /* 0x0001400006047984 */ /* 0x002e620000000c00 */
[----:B------:R-:W-:Y:S01]  /*41c0*/  @!PT LDS RZ, [RZ] ;  /* 0x00000000fffff984 */ /* 0x000fe20000000800 */
[----:B------:R-:W-:Y:S01]  /*41d0*/  @!PT LDS RZ, [RZ] ;  /* 0x00000000fffff984 */ /* 0x000fe20000000800 */
[----:B------:R-:W-:Y:S01]  /*41e0*/  @!PT LDS RZ, [RZ] ;  /* 0x00000000fffff984 */ /* 0x000fe20000000800 */
[----:B------:R-:W-:Y:S01]  /*41f0*/  @!PT LDS RZ, [RZ] ;  /* 0x00000000fffff984 */ /* 0x000fe20000000800 */
[----:B------:R2:W-:Y:S06]  /*4200*/  MEMBAR.ALL.CTA ;  /* 0x0000000000007992 */ /* 0x0005ec0000008000 */
[----:B--2---:R-:W2:Y:S01]  /*4210*/  FENCE.VIEW.ASYNC.S ;  /* 0x00000000000073c6 */ /* 0x004ea20000000000 */
[----:B-1----:R-:W-:-:S13]  /*4220*/  LOP3.LUT P0, RZ, R6, 0x1, RZ, 0xc0, !PT ;  /* 0x0000000106ff7812 */ /* 0x002fda000780c0ff */
[----:B--2---:R-:W-:Y:S01]  /*4230*/  VOTEU.ANY UP2, P0 ;  /* 0x0000000000ff7886 */ /* 0x004fe20000040100 */
[----:B------:R-:W-:-:S13]  /*4240*/  PLOP3.LUT P0, PT, PT, PT, UP2, 0x80, 0x8 ;  /* 0x000000000008781c */ /* 0x000fda0003f0f028 */
[----:B------:R-:W-:Y:S02]  /*4250*/  @P0 MOV R0, R4 ;  /* 0x0000000400000202 */ /* 0x000fe40000000f00 */
[----:B------:R-:W-:Y:S02]  /*4260*/  @P0 LOP3.LUT R4, R5, 0xffff, RZ, 0xc0, !PT ;  /* 0x0000ffff05040812 */ /* 0x000fe400078ec0ff */
[----:B------:R-:W-:Y:S01]  /*4270*/  @P0 R2UR UR5, R0 ;  /* 0x00000000000502ca */ /* 0x000fe200000e0000 */
[----:B------:R-:W-:Y:S01]  /*4280*/  VIADD R0, R2, 0xe0 ;  /* 0x000000e002007836 */ /* 0x000fe20000000000 */
[----:B------:R-:W-:-:S04]  /*4290*/  @P0 R2UR UR4, R4 ;  /* 0x00000000040402ca */ /* 0x000fc800000e0000 */
[----:B------:R-:W-:-:S04]  /*42a0*/  PRMT R0, RZ, 0x654, R0 ;  /* 0x00000654ff007816 */ /* 0x000fc80000000000 */
[----:B------:R1:W-:Y:S03]  /*42b0*/  SYNCS.ARRIVE.TRANS64.RED.A1T0 RZ, [R0+URZ], RZ ;  /* 0x000000ff00ff79a7 */ /* 0x0003e600081004ff */
[----:B------:R-:W-:Y:S02]  /*42c0*/  @UP2 UMOV UR60, UR5 ;  /* 0x00000005003c2c82 */ /* 0x000fe40008000000 */
[----:B------:R-:W-:Y:S01]  /*42d0*/  @UP2 UMOV UR58, UR4 ;  /* 0x00000004003a2c82 */ /* 0x000fe20008000000 */
[----:B------:R-:W-:Y:S05]  /*42e0*/  BRA.U !UP5, `(.L_x_78) ;  /* 0x000000010dd07547 */ /* 0x000fea000b800000 */
[----:B------:R-:W2:Y:S01]  /*42f0*/  LDCU.128 UR12, c[0x0][0xf10] ;  /* 0x0001e200ff0c77ac */ /* 0x000ea20008000c00 */
[----:B------:R-:W3:Y:S01]  /*4300*/  LDCU UR21, c[0x0][0xf20] ;  /* 0x0001e400ff1577ac */ /* 0x000ee20008000800 */
[----:B------:R-:W4:Y:S01]  /*4310*/  LDCU UR20, c[0x0][0xf0c] ;  /* 0x0001e180ff1477ac */ /* 0x000f220008000800 */
[----:B------:R-:W1:Y:S01]  /*4320*/  LDCU.64 UR8, c[0x0][0xf28] ;  /* 0x0001e500ff0877ac */ /* 0x000e620008000a00 */
[----:B--2---:R-:W-:Y:S02]  /*4330*/  UIMAD.WIDE.U32 UR6, UR62, UR15, URZ ;  /* 0x0000000f3e0672a5 */ /* 0x004fe4000f8e00ff */
[----:B------:R-:W-:Y:S02]  /*4340*/  UIMAD.WIDE.U32 UR4, UR63, UR12, URZ ;  /* 0x0000000c3f0472a5 */ /* 0x000fe4000f8e00ff */
[----:B------:R-:W-:Y:S02]  /*4350*/  UISETP.NE.AND UP0, UPT, UR14, 0x1, UPT ;  /* 0x000000010e00788c */ /* 0x000fe4000bf05270 */
[----:B------:R-:W-:Y:S01]  /*4360*/  UIMAD.WIDE.U32 UR18, UR58, UR15, URZ ;  /* 0x0000000f3a1272a5 */ /* 0x000fe2000f8e00ff */
[----:B------:R-:W-:-:S02]  /*4370*/  UMOV UR6, UR7 ;  /* 0x0000000700067c82 */ /* 0x000fc40008000000 */
[----:B------:R-:W-:Y:S01]  /*4380*/  UMOV UR4, UR5 ;  /* 0x0000000500047c82 */ /* 0x000fe20008000000 */
[----:B---3--:R-:W-:Y:S02]  /*4390*/  USHF.R.U32.HI UR6, URZ, UR21, UR6 ;  /* 0x00000015ff067299 */ /* 0x008fe40008011606 */
[----:B----4-:R-:W-:Y:S02]  /*43a0*/  UISETP.NE.AND UP1, UPT, UR20, 0x1, UPT ;  /* 0x000000011400788c */ /* 0x010fe4000bf25270 */
[----:B------:R-:W-:Y:S02]  /*43b0*/  USHF.R.U32.HI UR4, URZ, UR13, UR4 ;  /* 0x0000000dff047299 */ /* 0x000fe40008011604 */
[----:B------:R-:W-:Y:S02]  /*43c0*/  USEL UR5, UR62, UR6, !UP0 ;  /* 0x000000063e057287 */ /* 0x000fe4000c000000 */
[----:B------:R-:W-:Y:S02]  /*43d0*/  USEL UR6, UR63, UR4, !UP1 ;  /* 0x000000043f067287 */ /* 0x000fe4000c800000 */
[----:B-1----:R-:W-:Y:S01]  /*43e0*/  UIMAD.WIDE.U32 UR10, UR5, UR8, URZ ;  /* 0x00000008050a72a5 */ /* 0x002fe2000f8e00ff */
[----:B------:R-:W-:Y:S01]  /*43f0*/  UMOV UR4, UR19 ;  /* 0x0000001300047c82 */ /* 0x000fe20008000000 */
[----:B------:R-:W-:-:S02]  /*4400*/  UIMAD.WIDE.U32 UR16, UR60, UR12, URZ ;  /* 0x0000000c3c1072a5 */ /* 0x000fc4000f8e00ff */
        /* <DEDUP_REMOVED lines=34> */
.L_x_78:
[----:B------:R-:W2:Y:S02]  /*4630*/  LDCU UR4, c[0x0][0xf30] ;  /* 0x0001e600ff0477ac */ /* 0x000ea40008000800 */
[----:B--2---:R-:W-:-:S09]  /*4640*/  UISETP.NE.AND UP0, UPT, UR4, 0x1, UPT ;  /* 0x000000010400788c */ /* 0x004fd2000bf05270 */
[----:B------:R-:W-:Y:S05]  /*4650*/  BRA.U UP0, `(.L_x_79) ;  /* 0x00000001003c7547 */ /* 0x000fea000b800000 */
[----:B------:R-:W2:Y:S01]  /*4660*/  LDCU.128 UR8, c[0x0][0xf10] ;  /* 0x0001e200ff0877ac */ /* 0x000ea20008000c00 */
[----:B------:R-:W3:Y:S01]  /*4670*/  LDCU UR12, c[0x0][0xf0c] ;  /* 0x0001e180ff0c77ac */ /* 0x000ee20008000800 */
[----:B------:R-:W4:Y:S01]  /*4680*/  LDCU UR13, c[0x0][0xf20] ;  /* 0x0001e400ff0d77ac */ /* 0x000f220008000800 */
[----:B--2---:R-:W-:Y:S02]  /*4690*/  UIMAD.WIDE.U32 UR6, UR60, UR8, URZ ;  /* 0x000000083c0672a5 */ /* 0x004fe4000f8e00ff */
[----:B------:R-:W-:Y:S02]  /*46a0*/  UIMAD.WIDE.U32 UR4, UR58, UR11, URZ ;  /* 0x0000000b3a0472a5 */ /* 0x000fe4000f8e00ff */
[----:B---3--:R-:W-:Y:S02]  /*46b0*/  UISETP.NE.AND UP0, UPT, UR12, 0x1, UPT ;  /* 0x000000010c00788c */ /* 0x008fe4000bf05270 */
[----:B------:R-:W-:Y:S01]  /*46c0*/  UISETP.NE.AND UP1, UPT, UR10, 0x1, UPT ;  /* 0x000000010a00788c */ /* 0x000fe2000bf25270 */
[----:B------:R-:W-:-:S02]  /*46d0*/  UMOV UR6, UR7 ;  /* 0x0000000700067c82 */ /* 0x000fc40008000000 */
[----:B------:R-:W-:Y:S01]  /*46e0*/  UMOV UR4, UR5 ;  /* 0x0000000500047c82 */ /* 0x000fe20008000000 */
[----:B------:R-:W-:Y:S02]  /*46f0*/  USHF.R.U32.HI UR9, URZ, UR9, UR6 ;  /* 0x00000009ff097299 */ /* 0x000fe40008011606 */
[----:B----4-:R-:W-:Y:S02]  /*4700*/  USHF.R.U32.HI UR4, URZ, UR13, UR4 ;  /* 0x0000000dff047299 */ /* 0x010fe40008011604 */
[----:B------:R-:W-:Y:S02]  /*4710*/  USEL UR5, UR60, UR9, !UP0 ;  /* 0x000000093c057287 */ /* 0x000fe4000c000000 */
[----:B------:R-:W-:-:S04]  /*4720*/  USEL UR4, UR58, UR4, !UP1 ;  /* 0x000000043a047287 */ /* 0x000fc8000c800000 */
[----:B------:R-:W-:-:S04]  /*4730*/  UIADD3 UR4, UPT, UPT, UR5, -UR4, URZ ;  /* 0x8000000405047290 */ /* 0x000fc8000fffe0ff */
[----:B------:R-:W-:-:S12]  /*4740*/  UIMAD UR58, UR4, UR10, UR58 ;  /* 0x0000000a043a72a4 */ /* 0x000fd8000f8e023a */
.L_x_79:
[----:B------:R-:W-:Y:S01]  /*4750*/  IADD3 R9, PT, PT, R9, 0x1, RZ ;  /* 0x0000000109097810 */ /* 0x000fe20007ffe0ff */
[----:B------:R-:W-:Y:S06]  /*4760*/  BRA.U UP3, `(.L_x_80) ;  /* 0x0000000503a87547 */ /* 0x000fec000b800000 */
[----:B------:R-:W2:Y:S01]  /*4770*/  LDCU UR4, c[0x0][0x38c] ;  /* 0x00007180ff0477ac */ /* 0x000ea20008000800 */
[----:B------:R-:W-:Y:S02]  /*4780*/  PLOP3.LUT P1, PT, PT, PT, PT, 0x80, 0x8 ;  /* 0x000000000008781c */ /* 0x000fe40003f2f070 */
[----:B------:R-:W-:Y:S01]  /*4790*/  SHF.L.U32 R5, R10, 0x1f, RZ ;  /* 0x0000001f0a057819 */ /* 0x000fe200000006ff */
[----:B------:R-:W-:Y:S02]  /*47a0*/  ULEA UR59, UR61, UR34, 0x3 ;  /* 0x000000223d3b7291 */ /* 0x000fe4000f8e18ff */
[----:B------:R-:W-:Y:S02]  /*47b0*/  ULEA UR28, UR61, UR29, 0x6 ;  /* 0x0000001d3d1c7291 */ /* 0x000fe4000f8e30ff */
[----:B--2---:R-:W-:-:S06]  /*47c0*/  UISETP.GE.AND UP0, UPT, UR4, 0x1, UPT ;  /* 0x000000010400788c */ /* 0x004fcc000bf06270 */
[----:B------:R-:W-:-:S05]  /*47d0*/  PLOP3.LUT P0, PT, PT, PT, UP0, 0x80, 0x8 ;  /* 0x000000000008781c */ /* 0x000fca0003f0f008 */
[----:B------:R-:W-:-:S08]  /*47e0*/  @UP0 ULEA UR4, UR32, UR34, 0x3 ;  /* 0x0000002220040291 */ /* 0x000fd0000f8e18ff */
[----:B-1----:R-:W-:-:S04]  /*47f0*/  @P0 SHF.L.U32 R0, R3, 0x1f, RZ ;  /* 0x0000001f03000819 */ /* 0x002fc800000006ff */
[----:B------:R1:W2:Y:S01]  /*4800*/  @P0 SYNCS.PHASECHK.TRANS64.TRYWAIT P1, [UR4], R0 ;  /* 0x00000000ff0005a7 */ /* 0x0002a20008021104 */
[----:B------:R-:W-:-:S04]  /*4810*/  ULEA.HI UR4, UR25, UR25, URZ, 0x1 ;  /* 0x0000001919047291 */ /* 0x000fc8000f8f08ff */
[----:B------:R-:W-:-:S04]  /*4820*/  ULOP3.LUT UR4, UR4, 0x7ffffffe, URZ, 0xc0, !UPT ;  /* 0x7ffffffe04047892 */ /* 0x000fc8000f8ec0ff */
[----:B------:R-:W-:-:S04]  /*4830*/  UIADD3 UR4, UPT, UPT, -UR4, UR25, URZ ;  /* 0x0000001904047290 */ /* 0x000fc8000fffe1ff */
[----:B------:R-:W-:Y:S01]  /*4840*/  ULEA UR47, UR4, UR71, 0x1 ;  /* 0x00000047042f7291 */ /* 0x000fe2000f8e08ff */
[----:B------:R-:W3:Y:S02]  /*4850*/  SYNCS.PHASECHK.TRANS64.TRYWAIT P0, [UR59+0x100], R5 ;  /* 0x00010005ff0075a7 */ /* 0x000ee4000800113b */
[----:B-123--:R-:W-:Y:S09]  /*4860*/  @!P0 BRA `(.L_x_81) ;  /* 0x00000050003c8947 */ /* 0x00eff20003800000 */
.L_x_173:
[----:B------:R-:W-:Y:S01]  /*4870*/  UMOV UR35, UR30 ;  /* 0x0000001e00237c82 */ /* 0x000fe20008000000 */
[----:B------:R-:W-:Y:S05]  /*4880*/  BRA.U !UP0, `(.L_x_82) ;  /* 0x0000000508507547 */ /* 0x000fea000b800000 */
[----:B------:R-:W-:Y:S02]  /*4890*/  USHF.R.U32.HI UR4, URZ, 0x1a, UR47 ;  /* 0x0000001aff047899 */ /* 0x000fe4000801162f */
[----:B------:R-:W-:Y:S02]  /*48a0*/  ULOP3.LUT UR51, UR47, 0x80000000, URZ, 0x3c, !UPT ;  /* 0x800000002f337892 */ /* 0x000fe4000f8e3cff */
[----:B------:R-:W-:Y:S02]  /*48b0*/  UIADD3 UR53, UPT, UPT, UR47, 0x4, URZ ;  /* 0x000000042f357890 */ /* 0x000fe4000fffe0ff */
[----:B------:R-:W-:Y:S02]  /*48c0*/  UIADD3 UR49, UPT, UPT, UR47, -0x7ffffffc, URZ ;  /* 0x800000042f317890 */ /* 0x000fe4000fffe0ff */
[----:B------:R-:W-:Y:S02]  /*48d0*/  ULOP3.LUT UR6, UR4, 0x30, URZ, 0xc0, !UPT ;  /* 0x0000003004067892 */ /* 0x000fe4000f8ec0ff */
[----:B------:R-:W-:-:S02]  /*48e0*/  USHF.R.U32.HI UR5, URZ, 0x1a, UR51 ;  /* 0x0000001aff057899 */ /* 0x000fc40008011633 */
[----:B------:R-:W-:Y:S02]  /*48f0*/  USHF.R.U32.HI UR4, URZ, 0x1a, UR53 ;  /* 0x0000001aff047899 */ /* 0x000fe40008011635 */
[----:B------:R-:W-:Y:S02]  /*4900*/  USHF.R.U32.HI UR7, URZ, 0x1a, UR49 ;  /* 0x0000001aff077899 */ /* 0x000fe40008011631 */
[----:B------:R-:W-:Y:S02]  /*4910*/  ULOP3.LUT UR44, UR6, 0x480, URZ, 0xfc, !UPT ;  /* 0x00000480062c7892 */ /* 0x000fe4000f8efcff */
[----:B------:R-:W-:Y:S02]  /*4920*/  ULOP3.LUT UR6, UR5, 0x30, URZ, 0xc0, !UPT ;  /* 0x0000003005067892 */ /* 0x000fe4000f8ec0ff */
[----:B------:R-:W-:Y:S02]  /*4930*/  ULOP3.LUT UR5, UR4, 0x30, URZ, 0xc0, !UPT ;  /* 0x0000003004057892 */ /* 0x000fe4000f8ec0ff */
[----:B------:R-:W-:-:S02]  /*4940*/  ULOP3.LUT UR4, UR7, 0x30, URZ, 0xc0, !UPT ;  /* 0x0000003007047892 */ /* 0x000fc4000f8ec0ff */
[----:B------:R-:W-:Y:S02]  /*4950*/  ULOP3.LUT UR6, UR6, 0x480, URZ, 0xfc, !UPT ;  /* 0x0000048006067892 */ /* 0x000fe4000f8efcff */
[----:B------:R-:W-:Y:S02]  /*4960*/  ULOP3.LUT UR5, UR5, 0x480, URZ, 0xfc, !UPT ;  /* 0x0000048005057892 */ /* 0x000fe4000f8efcff */
[----:B------:R-:W-:Y:S02]  /*4970*/  ULOP3.LUT UR4, UR4, 0x480, URZ, 0xfc, !UPT ;  /* 0x0000048004047892 */ /* 0x000fe4000f8efcff */
[----:B------:R-:W-:Y:S02]  /*4980*/  UPRMT UR45, UR44, 0x5410, UR69 ;  /* 0x000054102c2d7896 */ /* 0x000fe40008000045 */
[----:B------:R-:W-:Y:S01]  /*4990*/  UIADD3 UR35, UPT, UPT, UR70, UR30, URZ ;  /* 0x0000001e46237290 */ /* 0x000fe2000fffe0ff */
[----:B------:R-:W-:Y:S01]  /*49a0*/  UMOV UR11, URZ ;  /* 0x000000ff000b7c82 */ /* 0x000fe20008000000 */
[----:B------:R-:W-:Y:S01]  /*49b0*/  UMOV UR31, UR64 ;  /* 0x00000040001f7c82 */ /* 0x000fe20008000000 */
[----:B------:R-:W-:Y:S01]  /*49c0*/  UMOV UR9, UR32 ;  /* 0x0000002000097c82 */ /* 0x000fe20008000000 */
[----:B------:R-:W-:-:S02]  /*49d0*/  UPRMT UR43, UR6, 0x5410, UR68 ;  /* 0x00005410062b7896 */ /* 0x000fc40008000044 */
[----:B------:R-:W-:Y:S02]  /*49e0*/  UPRMT UR39, UR5, 0x5410, UR67 ;  /* 0x0000541005277896 */ /* 0x000fe40008000043 */
[----:B------:R-:W-:Y:S01]  /*49f0*/  UPRMT UR37, UR4, 0x5410, UR66 ;  /* 0x0000541004257896 */ /* 0x000fe20008000042 */
[----:B------:R-:W-:Y:S01]  /*4a00*/  UMOV UR44, URZ ;  /* 0x000000ff002c7c82 */ /* 0x000fe20008000000 */
[----:B------:R-:W-:Y:S01]  /*4a10*/  UMOV UR42, URZ ;  /* 0x000000ff002a7c82 */ /* 0x000fe20008000000 */
[----:B------:R-:W-:Y:S01]  /*4a20*/  UMOV UR38, URZ ;  /* 0x000000ff00267c82 */ /* 0x000fe20008000000 */
[----:B------:R-:W-:-:S08]  /*4a30*/  UMOV UR36, URZ ;  /* 0x000000ff00247c82 */ /* 0x000fd00008000000 */
.L_x_85:
[----:B--2---:R-:W-:Y:S01]  /*4a40*/  ULEA UR7, UR9, UR34, 0x3 ;  /* 0x0000002209077291 */ /* 0x004fe2000f8e18ff */
[----:B---3--:R-:W-:Y:S11]  /*4a50*/  @P1 BRA `(.L_x_83) ;  /* 0x00000000000c1947 */ /* 0x008ff60003800000 */
[----:B-1----:R-:W-:Y:S04]  /*4a60*/  SHF.L.U32 R5, R3, 0x1f, RZ ;  /* 0x0000001f03057819 */ /* 0x002fe800000006ff */
[----:B------:R-:W1:Y:S02]  /*4a70*/  SYNCS.PHASECHK.TRANS64.TRYWAIT P0, [UR7], R5 ;  /* 0x00000005ff0075a7 */ /* 0x000e640008001107 */
[----:B-1----:R-:W-:Y:S05]  /*4a80*/  @!P0 BRA `(.L_x_84) ;  /* 0x0000004c00cc8947 */ /* 0x002fea0003800000 */
.L_x_83:
[----:B------:R-:W-:Y:S01]  /*4a90*/  UISETP.NE.AND UP0, UPT, UR31, 0x1, UPT ;  /* 0x000000011f00788c */ /* 0x000fe2000bf05270 */
[----:B------:R-:W-:Y:S01]  /*4aa0*/  PLOP3.LUT P1, PT, PT, PT, PT, 0x80, 0x8 ;  /* 0x000000000008781c */ /* 0x000fe20003f2f070 */
[----:B------:R-:W-:Y:S02]  /*4ab0*/  UIADD3 UR4, UPT, UPT, UR9, 0x1, URZ ;  /* 0x0000000109047890 */ /* 0x000fe4000fffe0ff */
[----:B------:R-:W-:Y:S02]  /*4ac0*/  ULEA UR10, UR9, UR56, 0x6 ;  /* 0x00000038090a7291 */ /* 0x000fe4000f8e30ff */
[----:B------:R-:W-:Y:S01]  /*4ad0*/  UISETP.NE.AND UP1, UPT, UR4, 0x9, UPT ;  /* 0x000000090400788c */ /* 0x000fe2000bf25270 */
[----:B------:R-:W-:Y:S01]  /*4ae0*/  PLOP3.LUT P0, PT, PT, PT, UP0, 0x80, 0x8 ;  /* 0x000000000008781c */ /* 0x000fe20003f0f008 */
[----:B------:R-:W-:Y:S02]  /*4af0*/  ULEA UR8, UR9, UR57, 0x6 ;  /* 0x0000003909087291 */ /* 0x000fe4000f8e30ff */
[----:B------:R-:W-:Y:S02]  /*4b00*/  USEL UR5, URZ, 0x1, UP1 ;  /* 0x00000001ff057887 */ /* 0x000fe40008800000 */
[----:B------:R-:W-:Y:S02]  /*4b10*/  USEL UR32, UR4, URZ, UP1 ;  /* 0x000000ff04207287 */ /* 0x000fe40008800000 */
[----:B------:R-:W-:Y:S02]  /*4b20*/  ULEA UR6, UR9, UR55, 0x8 ;  /* 0x0000003709067291 */ /* 0x000fe4000f8e40ff */
[----:B------:R-:W-:Y:S01]  /*4b30*/  @UP0 ULEA UR4, UR32, UR34, 0x3 ;  /* 0x0000002220040291 */ /* 0x000fe2000f8e18ff */
[----:B------:R-:W-:Y:S01]  /*4b40*/  LOP3.LUT R3, R3, UR5, RZ, 0x3c, !PT ;  /* 0x0000000503037c12 */ /* 0x000fe2000f8e3cff */
[----:B------:R-:W-:Y:S02]  /*4b50*/  UIADD3 UR26, UPT, UPT, UR10, 0x20, URZ ;  /* 0x000000200a1a7890 */ /* 0x000fe4000fffe0ff */
[----:B------:R-:W-:Y:S01]  /*4b60*/  UISETP.NE.U32.AND UP0, UPT, UR11, URZ, UPT ;  /* 0x000000ff0b00728c */ /* 0x000fe2000bf05070 */
[----:B-1----:R-:W-:Y:S01]  /*4b70*/  @P0 SHF.L.U32 R0, R3, 0x1f, RZ ;  /* 0x0000001f03000819 */ /* 0x002fe200000006ff */
[----:B------:R-:W-:Y:S02]  /*4b80*/  UIADD3 UR24, UPT, UPT, UR8, 0x20, URZ ;  /* 0x0000002008187890 */ /* 0x000fe4000fffe0ff */
[----:B------:R-:W-:Y:S01]  /*4b90*/  UIADD3 UR22, UPT, UPT, UR6, 0x2, URZ ;  /* 0x0000000206167890 */ /* 0x000fe2000fffe0ff */
[----:B------:R2:W3:Y:S01]  /*4ba0*/  @P0 SYNCS.PHASECHK.TRANS64.TRYWAIT P1, [UR4], R0 ;  /* 0x00000000ff0005a7 */ /* 0x0004e20008021104 */
[----:B------:R-:W-:Y:S02]  /*4bb0*/  ULEA UR4, UR9, UR54, 0xa ;  /* 0x0000003609047291 */ /* 0x000fe4000f8e50ff */
[----:B------:R-:W-:Y:S02]  /*4bc0*/  UIADD3 UR18, UPT, UPT, UR6, 0x4, URZ ;  /* 0x0000000406127890 */ /* 0x000fe4000fffe0ff */
[----:B------:R-:W-:Y:S02]  /*4bd0*/  UIADD3 UR20, UPT, UPT, UR4, 0x2, URZ ;  /* 0x0000000204147890 */ /* 0x000fe4000fffe0ff */
[----:B------:R-:W-:Y:S02]  /*4be0*/  UIADD3 UR16, UPT, UPT, UR4, 0x4, URZ ;  /* 0x0000000404107890 */ /* 0x000fe4000fffe0ff */
[----:B------:R-:W-:Y:S02]  /*4bf0*/  UIADD3 UR14, UPT, UPT, UR6, 0x6, URZ ;  /* 0x00000006060e7890 */ /* 0x000fe4000fffe0ff */
[----:B------:R-:W-:Y:S02]  /*4c00*/  UIADD3 UR12, UPT, UPT, UR4, 0x6, URZ ;  /* 0x00000006040c7890 */ /* 0x000fe4000fffe0ff */
[----:B------:R-:W-:Y:S02]  /*4c10*/  UIADD3 UR33, UPT, UPT, UR7, 0x48, URZ ;  /* 0x0000004807217890 */ /* 0x000fe4000fffe0ff */
[----:B------:R-:W-:Y:S02]  /*4c20*/  UIADD3 UR30, UPT, UPT, UR30, 0x1, URZ ;  /* 0x000000011e1e7890 */ /* 0x000fe4000fffe0ff */
[----:B------:R-:W-:Y:S01]  /*4c30*/  UIADD3 UR31, UPT, UPT, UR31, -0x1, URZ ;  /* 0xffffffff1f1f7890 */ /* 0x000fe2000fffe0ff */
[----:B------:R-:W-:Y:S01]  /*4c40*/  UMOV UR11, 0x4008 ;  /* 0x00004008000b7882 */ /* 0x000fe20000000000 */
[----:B------:R-:W-:Y:S01]  /*4c50*/  UMOV UR27, 0x4008 ;  /* 0x00004008001b7882 */ /* 0x000fe20000000000 */
[----:B------:R1:W-:Y:S01]  /*4c60*/  UTCCP.T.S.2CTA.4x32dp128bit tmem[UR29+0x80], gdesc[UR10] ;  /* 0x0000800a1d0079e7 */ /* 0x0003e20009300000 */
[----:B------:R-:W-:Y:S01]  /*4c70*/  UTCCP.T.S.2CTA.4x32dp128bit tmem[UR29+0x84], gdesc[UR26] ;  /* 0x0000841a1d0079e7 */ /* 0x000fe20009300000 */
[----:B------:R-:W-:Y:S01]  /*4c80*/  UMOV UR9, 0x4008 ;  /* 0x0000400800097882 */ /* 0x000fe20000000000 */
[----:B------:R-:W-:Y:S01]  /*4c90*/  UMOV UR25, 0x4008 ;  /* 0x0000400800197882 */ /* 0x000fe20000000000 */
[----:B------:R4:W-:Y:S01]  /*4ca0*/  UTCCP.T.S.2CTA.4x32dp128bit tmem[UR29+0x88], gdesc[UR8] ;  /* 0x000088081d0079e7 */ /* 0x0009e20009300000 */
[----:B------:R2:W-:Y:S01]  /*4cb0*/  UTCCP.T.S.2CTA.4x32dp128bit tmem[UR29+0x8c], gdesc[UR24] ;  /* 0x00008c181d0079e7 */ /* 0x0005e20009300000 */
[----:B------:R-:W-:Y:S01]  /*4cc0*/  UMOV UR7, 0x40004040 ;  /* 0x4000404000077882 */ /* 0x000fe20000000000 */
[----:B------:R-:W-:Y:S01]  /*4cd0*/  UMOV UR5, 0x40004040 ;  /* 0x4000404000057882 */ /* 0x000fe20000000000 */
[----:B------:R-:W-:Y:S01]  /*4ce0*/  UMOV UR23, 0x40004040 ;  /* 0x4000404000177882 */ /* 0x000fe20000000000 */
[----:B------:R2:W-:Y:S01]  /*4cf0*/  UTCOMMA.2CTA gdesc[UR4], gdesc[UR6], tmem[UR28], tmem[UR44], idesc[UR45], tmem[UR46], UP0 ;  /* 0xc02e2c06040075ea */ /* 0x0005e2000820001c */
[----:B------:R-:W-:Y:S01]  /*4d00*/  UISETP.NE.AND UP0, UPT, UR30, UR35, UPT ;  /* 0x000000231e00728c */ /* 0x000fe2000bf05270 */
[----:B------:R-:W-:Y:S01]  /*4d10*/  UMOV UR21, 0x40004040 ;  /* 0x4000404000157882 */ /* 0x000fe20000000000 */
[----:B------:R-:W-:Y:S01]  /*4d20*/  UMOV UR19, 0x40004040 ;  /* 0x4000404000137882 */ /* 0x000fe20000000000 */
[----:B------:R2:W-:Y:S01]  /*4d30*/  UTCOMMA.2CTA gdesc[UR20], gdesc[UR22], tmem[UR28], tmem[UR42], idesc[UR43], tmem[UR50], UPT ;  /* 0xc0322a16140075ea */ /* 0x0005e2000ba0001c */
[----:B------:R-:W-:Y:S01]  /*4d40*/  UMOV UR17, 0x40004040 ;  /* 0x4000404000117882 */ /* 0x000fe20000000000 */
[----:B------:R-:W-:Y:S01]  /*4d50*/  UMOV UR15, 0x40004040 ;  /* 0x40004040000f7882 */ /* 0x000fe20000000000 */
[----:B------:R2:W-:Y:S01]  /*4d60*/  UTCOMMA.2CTA gdesc[UR16], gdesc[UR18], tmem[UR28], tmem[UR38], idesc[UR39], tmem[UR52], UPT ;  /* 0xc0342612100075ea */ /* 0x0005e2000ba0001c */
[----:B------:R-:W-:Y:S02]  /*4d70*/  UMOV UR13, 0x40004040 ;  /* 0x40004040000d7882 */ /* 0x000fe40000000000 */
[----:B------:R2:W-:Y:S01]  /*4d80*/  UTCOMMA.2CTA gdesc[UR12], gdesc[UR14], tmem[UR28], tmem[UR36], idesc[UR37], tmem[UR48], UPT ;  /* 0xc030240e0c0075ea */ /* 0x0005e2000ba0001c */
[----:B------:R2:W-:Y:S01]  /*4d90*/  UTCBAR.2CTA.MULTICAST [UR33], URZ, UR41 ;  /* 0x000000ff210073e9 */ /* 0x0005e20008200829 */
[----:B-1----:R-:W-:Y:S01]  /*4da0*/  UMOV UR11, 0x1 ;  /* 0x00000001000b7882 */ /* 0x002fe20000000000 */
[----:B----4-:R-:W-:Y:S01]  /*4db0*/  UMOV UR9, UR32 ;  /* 0x0000002000097c82 */ /* 0x010fe20008000000 */
[----:B------:R-:W-:Y:S05]  /*4dc0*/  BRA.U UP0, `(.L_x_85) ;  /* 0xfffffffd001c7547 */ /* 0x000fea000b83ffff */
.L_x_82:
[----:B--2---:R-:W-:Y:S01]  /*4dd0*/  UIADD3 UR4, UPT, UPT, UR59, 0xf0, URZ ;  /* 0x000000f03b047890 */ /* 0x004fe2000fffe0ff */
[----:B------:R-:W-:-:S08]  /*4de0*/  UMOV UR30, UR35 ;  /* 0x00000023001e7c82 */ /* 0x000fd00008000000 */
[----:B------:R2:W-:Y:S01]  /*4df0*/  UTCBAR.2CTA.MULTICAST [UR4], URZ, UR65 ;  /* 0x000000ff040073e9 */ /* 0x0005e20008200841 */
[----:B------:R-:W-:Y:S02]  /*4e00*/  NOP ;  /* 0x0000000000007918 */ /* 0x000fe40000000000 */
.L_x_80:
[----:B------:R-:W-:Y:S01]  /*4e10*/  R2UR UR5, R86 ;  /* 0x00000000560572ca */ /* 0x000fe200000e0000 */
[----:B--2---:R-:W-:Y:S01]  /*4e20*/  UIADD3 UR4, UPT, UPT, UR61, 0x1, URZ ;  /* 0x000000013d047890 */ /* 0x004fe2000fffe0ff */
[----:B------:R-:W-:-:S03]  /*4e30*/  ISETP.NE.AND P0, PT, R9, 0x2, PT ;  /* 0x000000020900780c */ /* 0x000fc60003f05270 */
[----:B------:R-:W-:Y:S01]  /*4e40*/  UISETP.NE.AND UP0, UPT, UR4, 0x2, UPT ;  /* 0x000000020400788c */ /* 0x000fe2000bf05270 */
[----:B-1----:R-:W-:Y:S02]  /*4e50*/  SEL R5, RZ, 0x1, P0 ;  /* 0x00000001ff057807 */ /* 0x002fe40000000000 */
[----:B------:R-:W-:Y:S01]  /*4e60*/  SEL R9, R9, RZ, P0 ;  /* 0x000000ff09097207 */ /* 0x000fe20000000000 */
[----:B------:R-:W-:Y:S01]  /*4e70*/  USEL UR61, UR4, URZ, UP0 ;  /* 0x000000ff043d7287 */ /* 0x000fe20008000000 */
[----:B------:R-:W-:-:S03]  /*4e80*/  LOP3.LUT R8, R8, R5, RZ, 0x3c, !PT ;  /* 0x0000000508087212 */ /* 0x000fc600078e3cff */
[----:B------:R-:W-:Y:S02]  /*4e90*/  UIADD3 UR25, UPT, UPT, UR58, UR5, URZ ;  /* 0x000000053a197290 */ /* 0x000fe4000fffe0ff */
[----:B------:R-:W-:-:S06]  /*4ea0*/  USEL UR5, URZ, 0x1, UP0 ;  /* 0x00000001ff057887 */ /* 0x000fcc0008000000 */
[----:B------:R-:W-:Y:S01]  /*4eb0*/  LOP3.LUT R10, R10, UR5, RZ, 0x3c, !PT ;  /* 0x000000050a0a7c12 */ /* 0x000fe2000f8e3cff */
[----:B------:R-:W-:Y:S06]  /*4ec0*/  BRA.U UP2, `(.L_x_86) ;  /* 0xfffffff102a47547 */ /* 0x000fec000b83ffff */
[----:B------:R-:W1:Y:S01]  /*4ed0*/  S2UR UR8, SR_CgaCtaId ;  /* 0x00000000000879c3 */ /* 0x000e620000008800 */
[----:B------:R-:W-:Y:S01]  /*4ee0*/  ELECT P0, URZ, PT ;  /* 0x0000000000ff782f */ /* 0x000fe20003800000 */
[----:B------:R-:W-:Y:S01]  /*4ef0*/  HFMA2 R0, -RZ, RZ, 0, 5.9604644775390625e-08 ;  /* 0x00000001ff007431 */ /* 0x000fe200000001ff */
[----:B------:R-:W-:-:S05]  /*4f00*/  UMOV UR4, 0x40 ;  /* 0x0000004000047882 */ /* 0x000fca0000000000 */
[----:B------:R-:W-:Y:S01]  /*4f10*/  UVIRTCOUNT.DEALLOC.SMPOOL 0x80 ;  /* 0x000000800000784c */ /* 0x000fe20000000000 */
[----:B------:R-:W-:Y:S02]  /*4f20*/  UISETP.NE.AND UP0, UPT, UR72, URZ, UPT ;  /* 0x000000ff4800728c */ /* 0x000fe4000bf05270 */
[----:B-1----:R-:W-:-:S09]  /*4f30*/  ULEA UR8, UR8, UR4, 0x18 ;  /* 0x0000000408087291 */ /* 0x002fd2000f8ec0ff */
[----:B------:R1:W-:Y:S01]  /*4f40*/  @P0 STS.U8 [UR8+0x1c], R0 ;  /* 0x00001c00ff000988 */ /* 0x0003e20008000008 */
[----:B------:R-:W-:Y:S05]  /*4f50*/  BRA.U UP0, `(.L_x_87) ;  /* 0x0000000100587547 */ /* 0x000fea000b800000 */
[----:B------:R-:W-:Y:S01]  /*4f60*/  UIADD3 UR5, UPT, UPT, UR34, 0x100, URZ ;  /* 0x0000010022057890 */ /* 0x000fe2000fffe0ff */
[----:B------:R-:W-:-:S03]  /*4f70*/  SHF.L.U32 R3, R10, 0x1f, RZ ;  /* 0x0000001f0a037819 */ /* 0x000fc600000006ff */
[----:B------:R-:W-:-:S09]  /*4f80*/  ULEA UR4, UR61, UR5, 0x3 ;  /* 0x000000053d047291 */ /* 0x000fd2000f8e18ff */
[----:B------:R-:W2:Y:S02]  /*4f90*/  SYNCS.PHASECHK.TRANS64.TRYWAIT P0, [UR4], R3 ;  /* 0x00000003ff0075a7 */ /* 0x000ea40008001104 */
[----:B--2---:R-:W-:Y:S05]  /*4fa0*/  @!P0 BRA `(.L_x_88) ;  /* 0x00000048009c8947 */ /* 0x004fea0003800000 */
.L_x_176:
[----:B------:R-:W-:-:S04]  /*4fb0*/  UIADD3 UR4, UPT, UPT, UR61, 0x1, URZ ;  /* 0x000000013d047890 */ /* 0x000fc8000fffe0ff */
[----:B------:R-:W-:-:S04]  /*4fc0*/  UISETP.NE.AND UP1, UPT, UR4, 0x2, UPT ;  /* 0x000000020400788c */ /* 0x000fc8000bf25270 */
[----:B------:R-:W-:Y:S02]  /*4fd0*/  USEL UR6, URZ, 0x1, UP1 ;  /* 0x00000001ff067887 */ /* 0x000fe40008800000 */
[----:B------:R-:W-:-:S04]  /*4fe0*/  USEL UR4, UR4, URZ, UP1 ;  /* 0x000000ff04047287 */ /* 0x000fc80008800000 */
[----:B------:R-:W-:Y:S01]  /*4ff0*/  ULEA UR4, UR4, UR5, 0x3 ;  /* 0x0000000504047291 */ /* 0x000fe2000f8e18ff */
[----:B-1----:R-:W-:-:S04]  /*5000*/  LOP3.LUT R3, R10, UR6, RZ, 0x3c, !PT ;  /* 0x000000060a037c12 */ /* 0x002fc8000f8e3cff */
[----:B------:R-:W-:Y:S01]  /*5010*/  SHF.L.U32 R3, R3, 0x1f, RZ ;  /* 0x0000001f03037819 */ /* 0x000fe200000006ff */
[----:B------:R-:W-:-:S04]  /*5020*/  IMAD.U32 R0, RZ, RZ, UR4 ;  /* 0x00000004ff007e24 */ /* 0x000fc8000f8e00ff */
[----:B------:R1:W2:Y:S03]  /*5030*/  SYNCS.PHASECHK.TRANS64.TRYWAIT P0, [R0+URZ], R3 ;  /* 0x00000003000075a7 */ /* 0x0002a600080011ff */
[----:B--2---:R-:W-:Y:S05]  /*5040*/  @!P0 NANOSLEEP.SYNCS 0x989680 ;  /* 0x009896800000895d */ /* 0x004fea0003900000 */
[----:B------:R-:W2:Y:S02]  /*5050*/  @!P0 SYNCS.PHASECHK.TRANS64 P0, [R0+URZ], R3 ;  /* 0x00000003000085a7 */ /* 0x000ea400080010ff */
[----:B--2---:R-:W-:Y:S05]  /*5060*/  @P0 BRA `(.L_x_89) ;  /* 0x0000000000200947 */ /* 0x004fea0003800000 */
.L_x_90:
[----:B--2---:R2:W4:Y:S02]  /*5070*/  SYNCS.PHASECHK.TRANS64.TRYWAIT P0, [R0+URZ], R3 ;  /* 0x00000003000075a7 */ /* 0x00452400080011ff */
[----:B----4-:R-:W-:Y:S05]  /*5080*/  @!P0 NANOSLEEP.SYNCS 0x989680 ;  /* 0x009896800000895d */ /* 0x010fea0003900000 */
[----:B------:R-:W4:Y:S02]  /*5090*/  @!P0 SYNCS.PHASECHK.TRANS64 P0, [R0+URZ], R3 ;  /* 0x00000003000085a7 */ /* 0x000f2400080010ff */
[----:B----4-:R-:W-:Y:S05]  /*50a0*/  @!P0 BRA `(.L_x_90) ;  /* 0xfffffffc00f08947 */ /* 0x010fea000383ffff */
[----:B------:R-:W-:Y:S05]  /*50b0*/  BRA `(.L_x_89) ;  /* 0x00000000000c7947 */ /* 0x000fea0003800000 */
.L_x_87:
[----:B------:R-:W-:-:S04]  /*50c0*/  UIADD3 UR4, UPT, UPT, UR34, 0x130, URZ ;  /* 0x0000013022047890 */ /* 0x000fc8000fffe0ff */
[----:B------:R-:W-:-:S09]  /*50d0*/  UPRMT UR4, UR73, 0x654, UR4 ;  /* 0x0000065449047896 */ /* 0x000fd20008000004 */
[----:B------:R-:W-:Y:S03]  /*50e0*/  SYNCS.ARRIVE.TRANS64.RED.A1T0 RZ, [UR4], RZ ;  /* 0x000000ffffff79a7 */ /* 0x000fe60008100404 */
.L_x_89:
[----:B-12---:R-:W-:Y:S01]  /*50f0*/  SHF.L.U32 R3, RZ, 0x1f, RZ ;  /* 0x0000001fff037819 */ /* 0x006fe200000006ff */
[----:B------:R-:W-:Y:S01]  /*5100*/  UIADD3 UR4, UPT, UPT, UR34, 0x130, URZ ;  /* 0x0000013022047890 */ /* 0x000fe2000fffe0ff */
[----:B------:R-:W-:Y:S02]  /*5110*/  PLOP3.LUT P0, PT, PT, PT, UP0, 0x80, 0x8 ;  /* 0x000000000008781c */ /* 0x000fe40003f0f008 */
[----:B---3--:R-:W1:Y:S02]  /*5120*/  SYNCS.PHASECHK.TRANS64.TRYWAIT P1, [UR34+0x130], R3 ;  /* 0x00013003ff0075a7 */ /* 0x008e640008021122 */
[----:B-1----:R-:W-:Y:S09]  /*5130*/  @!P1 BRA `(.L_x_91) ;  /* 0x0000004800509947 */ /* 0x002ff20003800000 */
.L_x_178:
[----:B------:R-:W-:Y:S01]  /*5140*/  @!UP0 UPRMT UR4, UR73, 0x654, UR4 ;  /* 0x0000065449048896 */ /* 0x000fe20008000004 */
[----:B------:R-:W-:Y:S01]  /*5150*/  UMOV UR5, 0xffff ;  /* 0x0000ffff00057882 */ /* 0x000fe20000000000 */
[----:B------:R-:W-:-:S07]  /*5160*/  UMOV UR6, 0x1 ;  /* 0x0000000100067882 */ /* 0x000fce0000000000 */
[----:B------:R-:W-:Y:S01]  /*5170*/  @!P0 SYNCS.ARRIVE.TRANS64.RED.A1T0 RZ, [UR4], RZ ;  /* 0x000000ffffff89a7 */ /* 0x000fe20008100404 */
[----:B------:R-:W-:Y:S01]  /*5180*/  NOP ;  /* 0x0000000000007918 */ /* 0x000fe20000000000 */
[----:B-1----:R-:W1:Y:S01]  /*5190*/  LDS R0, [UR8+0x14] ;  /* 0x00001408ff007984 */ /* 0x002e620008000800 */
[----:B------:R-:W-:-:S04]  /*51a0*/  ULOP3.LUT UR4, UR29, 0xffff, URZ, 0xc0, !UPT ;  /* 0x0000ffff1d047892 */ /* 0x000fc8000f8ec0ff */
[----:B------:R-:W-:-:S04]  /*51b0*/  USHF.R.U32.HI UR4, URZ, 0x5, UR4 ;  /* 0x00000005ff047899 */ /* 0x000fc80008011604 */
[----:B------:R-:W-:Y:S02]  /*51c0*/  USHF.L.U32 UR5, UR5, UR4, URZ ;  /* 0x0000000405057299 */ /* 0x000fe400080006ff */
[----:B------:R-:W-:-:S04]  /*51d0*/  USHF.L.U32 UR4, UR6, UR4, URZ ;  /* 0x0000000406047299 */ /* 0x000fc800080006ff */
[----:B-1----:R-:W-:-:S04]  /*51e0*/  LOP3.LUT R0, R0, UR5, RZ, 0xc0, !PT ;  /* 0x0000000500007c12 */ /* 0x002fc8000f8ec0ff */
[----:B------:R-:W-:-:S13]  /*51f0*/  ISETP.NE.AND P0, PT, R0, UR5, PT ;  /* 0x0000000500007c0c */ /* 0x000fda000bf05270 */
[----:B------:R-:W-:Y:S05]  /*5200*/  @P0 BRA `(.L_x_92) ;  /* 0x0000000000580947 */ /* 0x000fea0003800000 */
[----:B------:R-:W1:Y:S02]  /*5210*/  LDS R0, [UR8+0x18] ;  /* 0x00001808ff007984 */ /* 0x000e640008000800 */
[----:B-1----:R-:W-:-:S04]  /*5220*/  LOP3.LUT R0, R0, UR4, RZ, 0xc0, !PT ;  /* 0x0000000400007c12 */ /* 0x002fc8000f8ec0ff */
[----:B------:R-:W-:-:S13]  /*5230*/  ISETP.NE.AND P0, PT, R0, UR4, PT ;  /* 0x0000000400007c0c */ /* 0x000fda000bf05270 */
[----:B------:R-:W-:Y:S05]  /*5240*/  @P0 BRA `(.L_x_93) ;  /* 0x00000000003c0947 */ /* 0x000fea0003800000 */
[----:B------:R-:W1:Y:S01]  /*5250*/  S2R R2, SR_LANEID ;  /* 0x0000000000027919 */ /* 0x000e620000000000 */
[----:B------:R-:W-:Y:S01]  /*5260*/  ULOP3.LUT UR5, URZ, UR5, URZ, 0x33, !UPT ;  /* 0x00000005ff057292 */ /* 0x000fe2000f8e33ff */
[----:B------:R-:W-:Y:S01]  /*5270*/  LOP3.LUT R4, RZ, UR4, RZ, 0x33, !PT ;  /* 0x00000004ff047c12 */ /* 0x000fe2000f8e33ff */
[----:B------:R-:W-:Y:S02]  /*5280*/  VOTEU.ANY UR4, UPT, PT ;  /* 0x0000000000047886 */ /* 0x000fe400038e0100 */
[----:B------:R-:W-:Y:S01]  /*5290*/  UFLO.U32 UR4, UR4 ;  /* 0x00000004000472bd */ /* 0x000fe200080e0000 */
[----:B------:R-:W2:Y:S01]  /*52a0*/  REDUX UR6, R4 ;  /* 0x00000000040673c4 */ /* 0x000ea20000000000 */
[----:B------:R-:W-:-:S06]  /*52b0*/  IMAD.U32 R0, RZ, RZ, UR5 ;  /* 0x00000005ff007e24 */ /* 0x000fcc000f8e00ff */
[----:B------:R3:W-:Y:S01]  /*52c0*/  UTCATOMSWS.AND URZ, UR5 ;  /* 0x0000000500ff79e3 */ /* 0x0007e20008000000 */
[----:B------:R-:W4:Y:S01]  /*52d0*/  REDUX UR7, R0 ;  /* 0x00000000000773c4 */ /* 0x000f220000000000 */
[----:B-1----:R-:W-:Y:S01]  /*52e0*/  ISETP.EQ.U32.AND P0, PT, R2, UR4, PT ;  /* 0x0000000402007c0c */ /* 0x002fe2000bf02070 */
[----:B--2---:R-:W-:Y:S01]  /*52f0*/  IMAD.U32 R2, RZ, RZ, UR6 ;  /* 0x00000006ff027e24 */ /* 0x004fe2000f8e00ff */
[----:B----4-:R-:W-:-:S11]  /*5300*/  MOV R3, UR7 ;  /* 0x0000000700037c02 */ /* 0x010fd60008000f00 */
[----:B------:R3:W-:Y:S04]  /*5310*/  @P0 ATOMS.AND RZ, [UR8+0x14], R3 ;  /* 0x00001403ffff098c */ /* 0x0007e8000a800008 */
[----:B------:R3:W-:Y:S01]  /*5320*/  @P0 ATOMS.AND RZ, [UR8+0x18], R2 ;  /* 0x00001802ffff098c */ /* 0x0007e2000a800008 */
[----:B------:R-:W-:Y:S05]  /*5330*/  BRA `(.L_x_94) ;  /* 0x0000000000147947 */ /* 0x000fea0003800000 */
.L_x_93:
[----:B------:R-:W-:Y:S02]  /*5340*/  MOV R2, 0x5360 ;  /* 0x0000536000027802 */ /* 0x000fe40000000f00 */
[----:B-----5:R-:W-:Y:S05]  /*5350*/  CALL.REL.NOINC `($__internal_0_$__cuda_sm10x_tcgen05_guardrail_trap_col_being_dealloced_not_returned_by_alloc) ;  /* 0x0000004800bc7944 */ /* 0x020fea0003c00000 */
[----:B------:R-:W-:Y:S05]  /*5360*/  BRA `(.L_x_94) ;  /* 0x0000000000087947 */ /* 0x000fea0003800000 */
.L_x_92:
[----:B------:R-:W-:Y:S02]  /*5370*/  MOV R2, 0x5390 ;  /* 0x0000539000027802 */ /* 0x000fe40000000f00 */
[----:B-----5:R-:W-:Y:S05]  /*5380*/  CALL.REL.NOINC `($__internal_2_$__cuda_sm10x_tcgen05_guardrail_trap_unallocated_columns_being_dealloced) ;  /* 0x0000004800c87944 */ /* 0x020fea0003c00000 */
.L_x_94:
[----:B------:R-:W-:Y:S01]  /*5390*/  NOP ;  /* 0x0000000000007918 */ /* 0x000fe20000000000 */
[----:B---3--:R-:W-:Y:S05]  /*53a0*/  EXIT ;  /* 0x000000000000794d */ /* 0x008fea0003800000 */
.L_x_65:
[----:B------:R-:W-:-:S09]  /*53b0*/  UISETP.NE.OR UP0, UPT, UR22, 0x3, !UP3 ;  /* 0x000000031600788c */ /* 0x000fd2000df05670 */
[----:B------:R-:W-:Y:S05]  /*53c0*/  BRA.U UP0, `(.L_x_95) ;  /* 0x0000000d00f07547 */ /* 0x000fea000b800000 */
[----:B------:R-:W1:Y:S01]  /*53d0*/  LDCU UR33, c[0x0][0x370] ;  /* 0x00006e00ff2177ac */ /* 0x000e620008000800 */
[----:B------:R-:W2:Y:S01]  /*53e0*/  LDC.64 R16, c[0x0][0x348] ;  /* 0x0000d200ff107b82 */ /* 0x000ea20000000a00 */
[----:B------:R-:W-:Y:S02]  /*53f0*/  HFMA2 R13, -RZ, RZ, 0, 0 ;  /* 0x00000000ff0d7431 */ /* 0x000fe400000001ff */
[----:B------:R-:W-:Y:S01]  /*5400*/  IMAD.MOV.U32 R15, RZ, RZ, 0x1 ;  /* 0x00000001ff0f7424 */ /* 0x000fe200078e00ff */
[----:B------:R-:W1:Y:S01]  /*5410*/  LDCU.128 UR28, c[0x0][0xf10] ;  /* 0x0001e200ff1c77ac */ /* 0x000e620008000c00 */
[----:B------:R-:W-:Y:S01]  /*5420*/  IMAD.MOV.U32 R14, RZ, RZ, RZ ;  /* 0x000000ffff0e7224 */ /* 0x000fe200078e00ff */
[----:B------:R-:W-:Y:S01]  /*5430*/  MOV R7, 0x2000 ;  /* 0x0000200000077802 */ /* 0x000fe20000000f00 */
[----:B------:R-:W3:Y:S01]  /*5440*/  LDCU UR32, c[0x0][0x374] ;  /* 0x00006e80ff2077ac */ /* 0x000ee20008000800 */
[----:B------:R-:W4:Y:S01]  /*5450*/  LDC.64 R2, c[0x0][0xc88] ;  /* 0x00032200ff027b82 */ /* 0x000f220000000a00 */
[----:B------:R-:W3:Y:S01]  /*5460*/  LDCU UR15, c[0x0][0xf0c] ;  /* 0x0001e180ff0f77ac */ /* 0x000ee20008000800 */
[----:B------:R-:W3:Y:S06]  /*5470*/  LDCU UR37, c[0x0][0xf20] ;  /* 0x0001e400ff2577ac */ /* 0x000eec0008000800 */
[----:B------:R-:W2:Y:S01]  /*5480*/  LDC.64 R4, c[0x0][0xc90] ;  /* 0x00032400ff047b82 */ /* 0x000ea20000000a00 */
[----:B------:R-:W3:Y:S01]  /*5490*/  LDCU UR4, c[0x0][0xf30] ;  /* 0x0001e600ff0477ac */ /* 0x000ee20008000800 */
[----:B-1----:R-:W-:-:S02]  /*54a0*/  UIMAD.WIDE.U32 UR6, UR33, UR28, URZ ;  /* 0x0000001c210672a5 */ /* 0x002fc4000f8e00ff */
[----:B---3--:R-:W-:Y:S01]  /*54b0*/  UIMAD.WIDE.U32 UR8, UR32, UR31, URZ ;  /* 0x0000001f200872a5 */ /* 0x008fe2000f8e00ff */
[----:B------:R-:W-:Y:S01]  /*54c0*/  UMOV UR24, 0x400 ;  /* 0x0000040000187882 */ /* 0x000fe20000000000 */
[----:B------:R-:W-:-:S03]  /*54d0*/  UPLOP3.LUT UP3, UPT, UPT, UPT, UPT, 0x40, 0x4 ;  /* 0x000000000004789c */ /* 0x000fc60003f6e870 */
[----:B------:R-:W-:Y:S01]  /*54e0*/  UMOV UR6, UR7 ;  /* 0x0000000700067c82 */ /* 0x000fe20008000000 */
[----:B------:R-:W-:Y:S01]  /*54f0*/  UISETP.GE.AND UP0, UPT, UR40, 0x1, UPT ;  /* 0x000000012800788c */ /* 0x000fe2000bf06270 */
[----:B------:R-:W-:Y:S01]  /*5500*/  UMOV UR34, UR9 ;  /* 0x0000000900227c82 */ /* 0x000fe20008000000 */
[----:B------:R-:W-:Y:S01]  /*5510*/  UISETP.NE.AND UP4, UPT, UR40, 0x1, UPT ;  /* 0x000000012800788c */ /* 0x000fe2000bf85270 */
[----:B------:R-:W1:Y:S01]  /*5520*/  LDCU.64 UR16, c[0x0][0xf28] ;  /* 0x0001e500ff1077ac */ /* 0x000e620008000a00 */
[----:B------:R-:W-:Y:S02]  /*5530*/  ULEA UR24, UR57, UR24, 0x18 ;  /* 0x0000001839187291 */ /* 0x000fe4000f8ec0ff */
[----:B------:R-:W-:Y:S02]  /*5540*/  UISETP.NE.AND UP6, UPT, UR15, 0x1, UPT ;  /* 0x000000010f00788c */ /* 0x000fe4000bfc5270 */
[----:B------:R-:W-:Y:S02]  /*5550*/  UISETP.NE.AND UP5, UPT, UR30, 0x1, UPT ;  /* 0x000000011e00788c */ /* 0x000fe4000bfa5270 */
[----:B------:R-:W-:-:S02]  /*5560*/  USHF.R.U32.HI UR35, URZ, UR29, UR6 ;  /* 0x0000001dff237299 */ /* 0x000fc40008011606 */
[----:B------:R-:W-:Y:S02]  /*5570*/  USHF.R.U32.HI UR34, URZ, UR37, UR34 ;  /* 0x00000025ff227299 */ /* 0x000fe40008011622 */
[----:B------:R-:W-:Y:S01]  /*5580*/  UISETP.NE.AND UP2, UPT, UR4, 0x1, UPT ;  /* 0x000000010400788c */ /* 0x000fe2000bf45270 */
[----:B------:R-:W-:-:S10]  /*5590*/  UMOV UR12, URZ ;  /* 0x000000ff000c7c82 */ /* 0x000fd40008000000 */
.L_x_104:
[C---:B------:R-:W-:Y:S02]  /*55a0*/  LEA R12, R14.reuse, UR24, 0x3 ;  /* 0x000000180e0c7c11 */ /* 0x040fe4000f8e18ff */
[----:B------:R-:W-:Y:S02]  /*55b0*/  SHF.L.U32 R9, R13, 0x1f, RZ ;  /* 0x0000001f0d097819 */ /* 0x000fe400000006ff */
[----:B------:R-:W-:Y:S02]  /*55c0*/  LEA R10, R14, UR24, 0x4 ;  /* 0x000000180e0a7c11 */ /* 0x000fe4000f8e20ff */
[----:B---3--:R-:W3:Y:S02]  /*55d0*/  SYNCS.PHASECHK.TRANS64.TRYWAIT P0, [R12+URZ+0xd0], R9 ;  /* 0x0000d0090c0075a7 */ /* 0x008ee400080011ff */
[----:B---3--:R-:W-:Y:S05]  /*55e0*/  @!P0 BRA `(.L_x_96) ;  /* 0x00000044003c8947 */ /* 0x008fea0003800000 */
.L_x_179:
[----:B---3--:R-:W3:Y:S01]  /*55f0*/  LDS.128 R8, [R10+0x140] ;  /* 0x000140000a087984 */ /* 0x008ee20000000c00 */
[----:B------:R-:W-:Y:S01]  /*5600*/  UISETP.GE.AND UP0, UPT, UR40, 0x1, UPT ;  /* 0x000000012800788c */ /* 0x000fe2000bf06270 */
[----:B------:R-:W-:Y:S01]  /*5610*/  @!PT LDS RZ, [RZ] ;  /* 0x00000000fffff984 */ /* 0x000fe20000000800 */
[----:B------:R-:W-:Y:S01]  /*5620*/  @!PT LDS RZ, [RZ] ;  /* 0x00000000fffff984 */ /* 0x000fe20000000800 */
[----:B------:R-:W-:Y:S01]  /*5630*/  @!PT LDS RZ, [RZ] ;  /* 0x00000000fffff984 */ /* 0x000fe20000000800 */
[----:B------:R-:W-:Y:S01]  /*5640*/  @!PT LDS RZ, [RZ] ;  /* 0x00000000fffff984 */ /* 0x000fe20000000800 */
[----:B------:R1:W-:Y:S06]  /*5650*/  MEMBAR.ALL.CTA ;  /* 0x0000000000007992 */ /* 0x0003ec0000008000 */
[----:B-1----:R-:W1:Y:S01]  /*5660*/  FENCE.VIEW.ASYNC.S ;  /* 0x00000000000073c6 */ /* 0x002e620000000000 */
[----:B---3--:R-:W-:Y:S11]  /*5670*/  LOP3.LUT P0, RZ, R10, 0x1, RZ, 0xc0, !PT ;  /* 0x000000010aff7812 */ /* 0x008ff6000780c0ff */
[----:B------:R-:W-:Y:S02]  /*5680*/  @!UPT UIADD3 URZ, UPT, UPT, URZ, URZ, URZ ;  /* 0x000000fffffff290 */ /* 0x000fe4000fffe0ff */
[----:B-1----:R-:W-:Y:S01]  /*5690*/  VOTEU.ANY UP1, P0 ;  /* 0x0000000000ff7886 */ /* 0x002fe20000020100 */
[----:B------:R-:W-:Y:S11]  /*56a0*/  PLOP3.LUT P0, PT, PT, PT, UP1, 0x80, 0x8 ;  /* 0x000000000008781c */ /* 0x000ff60003f0f018 */
[----:B------:R-:W-:Y:S02]  /*56b0*/  @!UPT UIADD3 URZ, UPT, UPT, URZ, URZ, URZ ;  /* 0x000000fffffff290 */ /* 0x000fe4000fffe0ff */
[----:B------:R-:W-:Y:S02]  /*56c0*/  @P0 SHF.R.U32.HI R0, RZ, 0x10, R9 ;  /* 0x00000010ff000819 */ /* 0x000fe40000011609 */
[----:B------:R-:W-:Y:S02]  /*56d0*/  @P0 MOV R6, R8 ;  /* 0x0000000800060202 */ /* 0x000fe40000000f00 */
[----:B------:R-:W-:Y:S01]  /*56e0*/  @P0 R2UR UR4, R0 ;  /* 0x00000000000402ca */ /* 0x000fe200000e0000 */
[----:B------:R-:W-:Y:S01]  /*56f0*/  VIADD R0, R12, 0xe0 ;  /* 0x000000e00c007836 */ /* 0x000fe20000000000 */
[----:B------:R-:W-:Y:S02]  /*5700*/  @P0 LOP3.LUT R8, R9, 0xffff, RZ, 0xc0, !PT ;  /* 0x0000ffff09080812 */ /* 0x000fe400078ec0ff */
[----:B------:R-:W-:Y:S02]  /*5710*/  @P0 R2UR UR6, R6 ;  /* 0x00000000060602ca */ /* 0x000fe400000e0000 */
[----:B------:R-:W-:Y:S02]  /*5720*/  PRMT R0, RZ, 0x654, R0 ;  /* 0x00000654ff007816 */ /* 0x000fe40000000000 */
[----:B------:R-:W-:Y:S02]  /*5730*/  @P0 R2UR UR5, R8 ;  /* 0x00000000080502ca */ /* 0x000fe400000e0000 */
[----:B------:R1:W-:Y:S03]  /*5740*/  SYNCS.ARRIVE.TRANS64.RED.A1T0 RZ, [R0+URZ], RZ ;  /* 0x000000ff00ff79a7 */ /* 0x0003e600081004ff */
[----:B------:R-:W-:Y:S04]  /*5750*/  @UP1 UMOV UR27, UR4 ;  /* 0x00000004001b1c82 */ /* 0x000fe80008000000 */
[----:B------:R-:W-:Y:S04]  /*5760*/  @UP1 UMOV UR14, UR6 ;  /* 0x00000006000e1c82 */ /* 0x000fe80008000000 */
[----:B------:R-:W-:Y:S01]  /*5770*/  @UP1 UMOV UR13, UR5 ;  /* 0x00000005000d1c82 */ /* 0x000fe20008000000 */
[----:B------:R-:W-:Y:S05]  /*5780*/  BRA.U !UP0, `(.L_x_97) ;  /* 0x0000000108a47547 */ /* 0x000fea000b800000 */
[----:B------:R-:W-:Y:S02]  /*5790*/  UIMAD.WIDE.U32 UR8, UR13, UR31, URZ ;  /* 0x0000001f0d0872a5 */ /* 0x000fe4000f8e00ff */
[----:B------:R-:W-:Y:S02]  /*57a0*/  UIMAD.WIDE.U32 UR10, UR14, UR28, URZ ;  /* 0x0000001c0e0a72a5 */ /* 0x000fe4000f8e00ff */
[----:B------:R-:W-:Y:S02]  /*57b0*/  USEL UR4, UR32, UR34, !UP5 ;  /* 0x0000002220047287 */ /* 0x000fe4000e800000 */
[----:B------:R-:W-:Y:S02]  /*57c0*/  USEL UR7, UR33, UR35, !UP6 ;  /* 0x0000002321077287 */ /* 0x000fe4000f000000 */
[----:B------:R-:W-:Y:S02]  /*57d0*/  UIMAD.WIDE.U32 UR18, UR4, UR16, URZ ;  /* 0x00000010041272a5 */ /* 0x000fe4000f8e00ff */
[----:B------:R-:W-:Y:S01]  /*57e0*/  UIMAD.WIDE.U32 UR20, UR7, UR16, URZ ;  /* 0x00000010071472a5 */ /* 0x000fe2000f8e00ff */
[----:B------:R-:W-:Y:S02]  /*57f0*/  UMOV UR5, UR9 ;  /* 0x0000000900057c82 */ /* 0x000fe40008000000 */
[----:B------:R-:W-:Y:S03]  /*5800*/  USHF.R.U32.HI UR6, URZ, UR37, UR5 ;  /* 0x00000025ff067299 */ /* 0x000fe60008011605 */
[----:B------:R-:W-:Y:S01]  /*5810*/  UMOV UR5, UR11 ;  /* 0x0000000b00057c82 */ /* 0x000fe20008000000 */
[----:B------:R-:W-:Y:S02]  /*5820*/  USEL UR6, UR13, UR6, !UP5 ;  /* 0x000000060d067287 */ /* 0x000fe4000e800000 */
[----:B------:R-:W-:Y:S02]  /*5830*/  USHF.R.U32.HI UR8, URZ, UR29, UR5 ;  /* 0x0000001dff087299 */ /* 0x000fe40008011605 */
[----:B------:R-:W-:Y:S01]  /*5840*/  UIMAD.WIDE.U32 UR10, UR6, UR16, URZ ;  /* 0x00000010060a72a5 */ /* 0x000fe2000f8e00ff */
[----:B------:R-:W-:Y:S02]  /*5850*/  UMOV UR5, UR19 ;  /* 0x0000001300057c82 */ /* 0x000fe40008000000 */
[----:B------:R-:W-:Y:S03]  /*5860*/  @UP4 USHF.R.U32.HI UR4, URZ, UR17, UR5 ;  /* 0x00000011ff044299 */ /* 0x000fe60008011605 */
[----:B------:R-:W-:Y:S01]  /*5870*/  UMOV UR5, UR21 ;  /* 0x0000001500057c82 */ /* 0x000fe20008000000 */
[----:B------:R-:W-:Y:S02]  /*5880*/  UIMAD UR4, UR40, UR4, URZ ;  /* 0x00000004280472a4 */ /* 0x000fe4000f8e02ff */
[----:B------:R-:W-:Y:S02]  /*5890*/  @UP4 USHF.R.U32.HI UR7, URZ, UR17, UR5 ;  /* 0x00000011ff074299 */ /* 0x000fe40008011605 */
[----:B------:R-:W-:Y:S02]  /*58a0*/  USEL UR5, UR14, UR8, !UP6 ;  /* 0x000000080e057287 */ /* 0x000fe4000f000000 */
[----:B------:R-:W-:Y:S02]  /*58b0*/  UIMAD UR8, UR40, UR7, URZ ;  /* 0x00000007280872a4 */ /* 0x000fe4000f8e02ff */
[----:B------:R-:W-:Y:S03]  /*58c0*/  UISETP.GE.AND UP0, UPT, UR6, UR4, UPT ;  /* 0x000000040600728c */ /* 0x000fe6000bf06270 */
[----:B------:R-:W-:Y:S01]  /*58d0*/  UMOV UR4, UR11 ;  /* 0x0000000b00047c82 */ /* 0x000fe20008000000 */
[----:B------:R-:W-:Y:S02]  /*58e0*/  UISETP.GE.OR UP0, UPT, UR5, UR8, UP0 ;  /* 0x000000080500728c */ /* 0x000fe40008706670 */
[----:B------:R-:W-:Y:S02]  /*58f0*/  USHF.R.U32.HI UR4, URZ, UR17, UR4 ;  /* 0x00000011ff047299 */ /* 0x000fe40008011604 */
[----:B------:R-:W-:Y:S02]  /*5900*/  UIMAD.WIDE.U32 UR8, UR5, UR16, URZ ;  /* 0x00000010050872a5 */ /* 0x000fe4000f8e00ff */
[----:B------:R-:W-:Y:S04]  /*5910*/  USEL UR10, UR6, UR4, !UP4 ;  /* 0x00000004060a7287 */ /* 0x000fe8000e000000 */
[----:B------:R-:W-:Y:S01]  /*5920*/  UIADD3 UR11, UPT, UPT, -UR10, URZ, URZ ;  /* 0x000000ff0a0b7290 */ /* 0x000fe2000fffe1ff */
[----:B------:R-:W-:Y:S02]  /*5930*/  @!UP0 UMOV UR4, UR9 ;  /* 0x0000000900048c82 */ /* 0x000fe40008000000 */
[----:B------:R-:W-:Y:S02]  /*5940*/  @!UP0 USHF.R.U32.HI UR4, URZ, UR17, UR4 ;  /* 0x00000011ff048299 */ /* 0x000fe40008011604 */
[----:B------:R-:W-:Y:S02]  /*5950*/  UIMAD UR8, UR40, UR11, UR6 ;  /* 0x0000000b280872a4 */ /* 0x000fe4000f8e0206 */
[----:B------:R-:W-:Y:S04]  /*5960*/  @!UP0 USEL UR4, UR5, UR4, !UP4 ;  /* 0x0000000405048287 */ /* 0x000fe8000e000000 */
[----:B------:R-:W-:Y:S02]  /*5970*/  @!UP0 UIMAD UR8, UR7, UR8, UR4 ;  /* 0x00000008070882a4 */ /* 0x000fe4000f8e0204 */
[----:B------:R-:W-:Y:S02]  /*5980*/  @!UP0 UIADD3 UR9, UPT, UPT, UR10, -UR4, URZ ;  /* 0x800000040a098290 */ /* 0x000fe4000fffe0ff */
[----:B------:R-:W-:Y:S02]  /*5990*/  UIADD3 UR4, UPT, UPT, -UR5, URZ, URZ ;  /* 0x000000ff05047290 */ /* 0x000fe4000fffe1ff */
[----:B------:R-:W-:Y:S02]  /*59a0*/  UIADD3 UR7, UPT, UPT, -UR6, URZ, URZ ;  /* 0x000000ff06077290 */ /* 0x000fe4000fffe1ff */
[----:B------:R-:W-:Y:S02]  /*59b0*/  @!UP0 UIMAD UR6, UR9, UR40, UR5 ;  /* 0x00000028090682a4 */ /* 0x000fe4000f8e0205 */
[----:B------:R-:W-:Y:S02]  /*59c0*/  UIMAD UR14, UR15, UR4, UR14 ;  /* 0x000000040f0e72a4 */ /* 0x000fe4000f8e020e */
[----:B------:R-:W-:Y:S01]  /*59d0*/  UIMAD UR13, UR30, UR7, UR13 ;  /* 0x000000071e0d72a4 */ /* 0x000fe2000f8e020d */
[----:B------:R-:W-:Y:S02]  /*59e0*/  @!UP0 UMOV UR5, UR8 ;  /* 0x0000000800058c82 */ /* 0x000fe40008000000 */
[----:B------:R-:W-:Y:S02]  /*59f0*/  UIMAD UR14, UR5, UR15, UR14 ;  /* 0x0000000f050e72a4 */ /* 0x000fe4000f8e020e */
[----:B------:R-:W-:Y:S11]  /*5a00*/  UIMAD UR13, UR6, UR30, UR13 ;  /* 0x0000001e060d72a4 */ /* 0x000ff6000f8e020d */
[----:B------:R-:W-:Y:S01]  /*5a10*/  @!UPT UIADD3 URZ, UPT, UPT, URZ, URZ, URZ ;  /* 0x000000fffffff290 */ /* 0x000fe2000fffe0ff */
.L_x_97:
[----:B------:R-:W3:Y:S01]  /*5a20*/  @!UP2 LDCU.128 UR20, c[0x0][0xf10] ;  /* 0x0001e200ff14a7ac */ /* 0x000ee20008000c00 */
[C---:B--2---:R-:W-:Y:S02]  /*5a30*/  ISETP.NE.U32.AND P1, PT, R4.reuse, RZ, PT ;  /* 0x000000ff0400720c */ /* 0x044fe40003f25070 */
[----:B------:R-:W-:Y:S02]  /*5a40*/  ISETP.NE.U32.AND P0, PT, R4, RZ, PT ;  /* 0x000000ff0400720c */ /* 0x000fe40003f05070 */
[C---:B------:R-:W-:Y:S02]  /*5a50*/  ISETP.NE.AND.EX P1, PT, R5.reuse, RZ, PT, P1 ;  /* 0x000000ff0500720c */ /* 0x040fe40003f25310 */
[----:B------:R-:W-:Y:S01]  /*5a60*/  ISETP.NE.AND.EX P0, PT, R5, RZ, PT, P0 ;  /* 0x000000ff0500720c */ /* 0x000fe20003f05300 */
[----:B------:R-:W2:Y:S01]  /*5a70*/  @!UP2 LDCU UR5, c[0x0][0xf0c] ;  /* 0x0001e180ff05a7ac */ /* 0x000ea20008000800 */
[----:B------:R-:W-:Y:S02]  /*5a80*/  USHF.L.U32 UR11, UR26, 0x7, URZ ;  /* 0x000000071a0b7899 */ /* 0x000fe400080006ff */
[----:B------:R-:W-:Y:S02]  /*5a90*/  USHF.L.U32 UR10, UR25, 0x6, URZ ;  /* 0x00000006190a7899 */ /* 0x000fe400080006ff */
[----:B---3--:R-:W-:Y:S07]  /*5aa0*/  UIMAD.WIDE.U32 UR6, UR14, UR20, URZ ;  /* 0x000000140e0672a5 */ /* 0x008fee000f8e00ff */
[----:B------:R-:W-:Y:S01]  /*5ab0*/  @!UP2 UMOV UR4, UR7 ;  /* 0x000000070004ac82 */ /* 0x000fe20008000000 */
[----:B--2---:R-:W-:Y:S02]  /*5ac0*/  @!UP2 UISETP.NE.AND UP0, UPT, UR5, 0x1, UPT ;  /* 0x000000010500a88c */ /* 0x004fe4000bf05270 */
[----:B------:R-:W-:Y:S02]  /*5ad0*/  @!UP2 USHF.R.U32.HI UR4, URZ, UR21, UR4 ;  /* 0x00000015ff04a299 */ /* 0x000fe40008011604 */
[----:B------:R-:W-:Y:S02]  /*5ae0*/  UIMAD.WIDE.U32 UR6, UR13, UR23, URZ ;  /* 0x000000170d0672a5 */ /* 0x000fe4000f8e00ff */
[----:B------:R-:W-:Y:S02]  /*5af0*/  @!UP2 USEL UR8, UR14, UR4, !UP0 ;  /* 0x000000040e08a287 */ /* 0x000fe4000c000000 */
[----:B------:R-:W-:Y:S03]  /*5b00*/  @!UP2 UISETP.NE.AND UP0, UPT, UR22, 0x1, UPT ;  /* 0x000000011600a88c */ /* 0x000fe6000bf05270 */
[----:B------:R-:W-:Y:S02]  /*5b10*/  @!UP2 UMOV UR6, UR7 ;  /* 0x000000070006ac82 */ /* 0x000fe40008000000 */
[----:B------:R-:W2:Y:S02]  /*5b20*/  @!UP2 LDCU UR4, c[0x0][0xf20] ;  /* 0x0001e400ff04a7ac */ /* 0x000ea40008000800 */
[----:B--2---:R-:W-:Y:S04]  /*5b30*/  @!UP2 USHF.R.U32.HI UR6, URZ, UR4, UR6 ;  /* 0x00000004ff06a299 */ /* 0x004fe80008011606 */
[----:B------:R-:W-:Y:S04]  /*5b40*/  @!UP2 USEL UR6, UR13, UR6, !UP0 ;  /* 0x000000060d06a287 */ /* 0x000fe8000c000000 */
[----:B------:R-:W-:Y:S02]  /*5b50*/  @!UP2 UIADD3 UR4, UPT, UPT, -UR8, UR6, URZ ;  /* 0x000000060804a290 */ /* 0x000fe4000fffe1ff */
[----:B------:R-:W-:Y:S02]  /*5b60*/  @!UP2 UIADD3 UR6, UPT, UPT, UR8, -UR6, URZ ;  /* 0x800000060806a290 */ /* 0x000fe4000fffe0ff */
[----:B------:R-:W-:Y:S02]  /*5b70*/  @!UP2 UIMAD UR14, UR4, UR5, UR14 ;  /* 0x00000005040ea2a4 */ /* 0x000fe4000f8e020e */
[----:B------:R-:W-:Y:S01]  /*5b80*/  @!UP2 UIMAD UR13, UR6, UR22, UR13 ;  /* 0x00000016060da2a4 */ /* 0x000fe2000f8e020d */
[----:B------:R-:W-:Y:S11]  /*5b90*/  BRA.U UP3, `(.L_x_98) ;  /* 0x0000000103107547 */ /* 0x000ff6000b800000 */
[----:B-1----:R-:W-:Y:S04]  /*5ba0*/  MOV R0, UR48 ;  /* 0x0000003000007c02 */ /* 0x002fe80008000f00 */
[----:B------:R-:W-:Y:S04]  /*5bb0*/  SHF.L.U32 R9, R0, 0x1f, RZ ;  /* 0x0000001f00097819 */ /* 0x000fe800000006ff */
[----:B------:R-:W1:Y:S02]  /*5bc0*/  SYNCS.PHASECHK.TRANS64.TRYWAIT P2, [UR24+0xc8], R9 ;  /* 0x0000c809ff0075a7 */ /* 0x000e640008041118 */
[----:B-1----:R-:W-:Y:S05]  /*5bd0*/  @!P2 BRA `(.L_x_99) ;  /* 0x0000003c00d4a947 */ /* 0x002fea0003800000 */
.L_x_98:
[----:B------:R-:W-:Y:S05]  /*5be0*/  @!P1 BRA `(.L_x_100) ;  /* 0x0000000000309947 */ /* 0x000fea0003800000 */
[----:B----4-:R-:W-:Y:S01]  /*5bf0*/  ISETP.NE.U32.AND P1, PT, R2, RZ, PT ;  /* 0x000000ff0200720c */ /* 0x010fe20003f25070 */
[----:B------:R-:W2:Y:S01]  /*5c00*/  LDCU.64 UR4, c[0x0][0x358] ;  /* 0x00006b00ff0477ac */ /* 0x000ea20008000a00 */
[----:B------:R-:W-:Y:S02]  /*5c10*/  IMAD.MOV.U32 R84, RZ, RZ, 0x1 ;  /* 0x00000001ff547424 */ /* 0x000fe400078e00ff */
[----:B------:R-:W-:Y:S11]  /*5c20*/  ISETP.NE.AND.EX P1, PT, R3, RZ, PT, P1 ;  /* 0x000000ff0300720c */ /* 0x000ff60003f25310 */
[----:B------:R-:W-:Y:S02]  /*5c30*/  @!UPT UIADD3 URZ, UPT, UPT, URZ, URZ, URZ ;  /* 0x000000fffffff290 */ /* 0x000fe4000fffe0ff */
[----:B-1----:R-:W1:Y:S01]  /*5c40*/  @P1 LDC.64 R8, c[0x0][0xc88] ;  /* 0x00032200ff081b82 */ /* 0x002e620000000a00 */
[----:B------:R-:W-:Y:S04]  /*5c50*/  @P1 IMAD R0, R4, UR36, RZ ;  /* 0x0000002404001c24 */ /* 0x000fe8000f8e02ff */
[----:B-1----:R-:W-:Y:S04]  /*5c60*/  @P1 IMAD.WIDE R8, R0, 0x4, R8 ;  /* 0x0000000400081825 */ /* 0x002fe800078e0208 */
[----:B------:R-:W-:Y:S01]  /*5c70*/  HFMA2 R0, -RZ, RZ, 0, 5.9604644775390625e-08 ;  /* 0x00000001ff007431 */ /* 0x000fe200000001ff */
[----:B--2--5:R2:W5:Y:S04]  /*5c80*/  @P1 LDG.E R41, desc[UR4][R8.64] ;  /* 0x0000000408291981 */ /* 0x024568000c1e1900 */
[----:B------:R-:W-:Y:S01]  /*5c90*/  @!P1 PRMT R84, R0, 0x7610, R84 ;  /* 0x0000761000549816 */ /* 0x000fe20000000054 */
[----:B--2---:R-:W3:Y:S06]  /*5ca0*/  @!P1 LDC R41, c[0x0][0xc80] ;  /* 0x00032000ff299b82 */ /* 0x004eec0000000800 */
.L_x_100:
[----:B---3-5:R-:W-:Y:S01]  /*5cb0*/  @!P0 FSETP.EQ.AND P1, PT, R41, RZ, PT ;  /* 0x000000ff2900820b */ /* 0x028fe20003f22000 */
[----:B------:R-:W-:Y:S01]  /*5cc0*/  @!UPT UIADD3 URZ, UPT, UPT, URZ, URZ, URZ ;  /* 0x000000fffffff290 */ /* 0x000fe2000fffe0ff */
[----:B------:R-:W-:Y:S11]  /*5cd0*/  @!P0 BRA `(.L_x_101) ;  /* 0x0000000000188947 */ /* 0x000ff60003800000 */
[----:B------:R-:W-:Y:S02]  /*5ce0*/  LOP3.LUT P0, RZ, R84, 0xff, RZ, 0xc0, !PT ;  /* 0x000000ff54ff7812 */ /* 0x000fe4000780c0ff */
[----:B----4-:R-:W-:Y:S04]  /*5cf0*/  ISETP.NE.U32.AND P1, PT, R2, RZ, PT ;  /* 0x000000ff0200720c */ /* 0x010fe80003f25070 */
[----:B------:R-:W-:Y:S04]  /*5d00*/  ISETP.NE.AND.EX P1, PT, R3, RZ, PT, P1 ;  /* 0x000000ff0300720c */ /* 0x000fe80003f25310 */
[----:B------:R-:W-:Y:S03]  /*5d10*/  PLOP3.LUT P1, PT, P1, PT, PT, 0x8, 0x80 ;  /* 0x000000000080781c */ /* 0x000fe60000f2e170 */
[----:B------:R-:W-:Y:S11]  /*5d20*/  @P0 FSETP.EQ.AND P1, PT, R41, RZ, PT ;  /* 0x000000ff2900020b */ /* 0x000ff60003f22000 */
[----:B------:R-:W-:Y:S02]  /*5d30*/  @!UPT UIADD3 URZ, UPT, UPT, URZ, URZ, URZ ;  /* 0x000000fffffff290 */ /* 0x000fe4000fffe0ff */
.L_x_101:
[----:B------:R-:W-:Y:S01]  /*5d40*/  ULEA UR4, UR12, UR24, 0x3 ;  /* 0x000000180c047291 */ /* 0x000fe2000f8e18ff */
[----:B-1----:R-:W-:Y:S02]  /*5d50*/  SHF.L.U32 R9, R15, 0x1f, RZ ;  /* 0x0000001f0f097819 */ /* 0x002fe400000006ff */
[----:B------:R-:W-:Y:S04]  /*5d60*/  ELECT P0, URZ, PT ;  /* 0x0000000000ff782f */ /* 0x000fe80003800000 */
[----:B------:R-:W-:Y:S02]  /*5d70*/  PLOP3.LUT P1, PT, P1, P0, PT, 0xf2, 0x2f ;  /* 0x00000000002f781c */ /* 0x000fe40000f21e72 */
[----:B------:R-:W1:Y:S11]  /*5d80*/  SYNCS.PHASECHK.TRANS64.TRYWAIT P2, [UR4+0xa8], R9 ;  /* 0x0000a809ff0075a7 */ /* 0x000e760008041104 */
[----:B------:R-:W-:Y:S05]  /*5d90*/  @!P1 IADD3 R8, P0, PT, R16, 0x980, RZ ;  /* 0x0000098010089810 */ /* 0x000fea0007f1e0ff */
[----:B------:R-:W-:Y:S01]  /*5da0*/  @!P1 IMAD.X R6, RZ, RZ, R17, P0 ;  /* 0x000000ffff069224 */ /* 0x000fe200000e0611 */
[----:B-1----:R-:W-:Y:S07]  /*5db0*/  @!P2 BRA `(.L_x_102) ;  /* 0x0000003c0074a947 */ /* 0x002fee0003800000 */
.L_x_182:
[----:B------:R-:W-:Y:S01]  /*5dc0*/  @!P1 R2UR UR7, R6 ;  /* 0x00000000060792ca */ /* 0x000fe200000e0000 */
[----:B------:R-:W-:Y:S01]  /*5dd0*/  UIADD3 UR5, UPT, UPT, UR12, 0x1, URZ ;  /* 0x000000010c057890 */ /* 0x000fe2000fffe0ff */
[----:B------:R-:W-:Y:S01]  /*5de0*/  @!P1 R2UR UR6, R8 ;  /* 0x00000000080692ca */ /* 0x000fe200000e0000 */
[----:B------:R-:W-:Y:S01]  /*5df0*/  UIADD3 UR9, UPT, UPT, UR4, 0x90, URZ ;  /* 0x0000009004097890 */ /* 0x000fe2000fffe0ff */
[----:B------:R-:W-:Y:S01]  /*5e00*/  @!P1 IMAD.MOV.U32 R6, RZ, RZ, 0x2000 ;  /* 0x00002000ff069424 */ /* 0x000fe200078e00ff */
[----:B------:R-:W-:Y:S01]  /*5e10*/  UISETP.NE.AND UP0, UPT, UR5, 0x3, UPT ;  /* 0x000000030500788c */ /* 0x000fe2000bf05270 */
[----:B------:R-:W-:Y:S01]  /*5e20*/  VIADD R14, R14, 0x1 ;  /* 0x000000010e0e7836 */ /* 0x000fe20000000000 */
[----:B------:R-:W-:Y:S01]  /*5e30*/  UMOV UR22, 0x0 ;  /* 0x0000000000167882 */ /* 0x000fe20000000000 */
[----:B------:R-:W-:Y:S01]  /*5e40*/  UMOV UR23, 0x10000000 ;  /* 0x1000000000177882 */ /* 0x000fe20000000000 */
[----:B------:R-:W-:Y:S04]  /*5e50*/  UPRMT UR20, UR57, 0x654, UR9 ;  /* 0x0000065439147896 */ /* 0x000fe80008000009 */
[----:B-1----:R-:W-:Y:S01]  /*5e60*/  IMAD.U32 R9, RZ, RZ, UR7 ;  /* 0x00000007ff097e24 */ /* 0x002fe2000f8e00ff */
[----:B------:R-:W-:Y:S01]  /*5e70*/  USEL UR7, URZ, 0x1, UP0 ;  /* 0x00000001ff077887 */ /* 0x000fe20008000000 */
[----:B------:R-:W-:Y:S01]  /*5e80*/  IMAD.U32 R8, RZ, RZ, UR6 ;  /* 0x00000006ff087e24 */ /* 0x000fe2000f8e00ff */
[----:B------:R-:W-:Y:S02]  /*5e90*/  USEL UR6, UR5, URZ, UP0 ;  /* 0x000000ff05067287 */ /* 0x000fe40008000000 */
[----:B------:R-:W-:Y:S01]  /*5ea0*/  VOTEU.ALL UP0, P1 ;  /* 0x0000000000ff7886 */ /* 0x000fe20000800000 */
[----:B------:R-:W-:Y:S02]  /*5eb0*/  @!P1 R2UR UR19, R9 ;  /* 0x00000000091392ca */ /* 0x000fe400000e0000 */
[----:B------:R-:W-:Y:S02]  /*5ec0*/  @!P1 R2UR UR18, R8 ;  /* 0x00000000081292ca */ /* 0x000fe400000e0000 */
[----:B------:R-:W-:Y:S01]  /*5ed0*/  @!UP0 ULEA UR5, UR12, UR24, 0xd ;  /* 0x000000180c058291 */ /* 0x000fe2000f8e68ff */
[----:B------:R-:W-:Y:S02]  /*5ee0*/  LOP3.LUT R15, R15, UR7, RZ, 0x3c, !PT ;  /* 0x000000070f0f7c12 */ /* 0x000fe4000f8e3cff */
[----:B------:R-:W-:Y:S01]  /*5ef0*/  UMOV UR12, UR36 ;  /* 0x00000024000c7c82 */ /* 0x000fe20008000000 */
[----:B------:R-:W-:Y:S01]  /*5f00*/  @!UP0 UIADD3 UR8, UPT, UPT, UR5, 0x200, URZ ;  /* 0x0000020005088890 */ /* 0x000fe2000fffe0ff */
[----:B------:R-:W-:Y:S01]  /*5f10*/  SHF.L.U32 R0, R15, 0x1f, RZ ;  /* 0x0000001f0f007819 */ /* 0x000fe200000006ff */
[----:B------:R-:W-:Y:S01]  /*5f20*/  VOTEU.ALL UP0, P1 ;  /* 0x0000000000ff7886 */ /* 0x000fe20000800000 */
[----:B------:R-:W-:Y:S06]  /*5f30*/  ULEA UR5, UR6, UR24, 0x3 ;  /* 0x0000001806057291 */ /* 0x000fec000f8e18ff */
[----:B------:R1:W-:Y:S01]  /*5f40*/  @!UP0 UTMALDG.3D [UR8], [UR18], desc[UR22] ;  /* 0x00001608120085b4 */ /* 0x0003e20008011000 */
[----:B------:R1:W-:Y:S01]  /*5f50*/  @!P1 SYNCS.ARRIVE.TRANS64.RED.A0TR RZ, [UR4+0x90], R6 ;  /* 0x00009006ffff99a7 */ /* 0x0003e20008300404 */
[----:B------:R-:W-:Y:S01]  /*5f60*/  SYNCS.ARRIVE.TRANS64.RED.A1T0 RZ, [UR20], RZ ;  /* 0x000000ffffff79a7 */ /* 0x000fe20008100414 */
[----:B------:R-:W2:Y:S02]  /*5f70*/  SYNCS.PHASECHK.TRANS64.TRYWAIT P0, [UR5+0xa8], R0 ;  /* 0x0000a800ff0075a7 */ /* 0x000ea40008001105 */
[----:B-12---:R-:W-:Y:S05]  /*5f80*/  @!P0 BRA `(.L_x_103) ;  /* 0x0000003c00188947 */ /* 0x006fea0003800000 */
.L_x_184:
[----:B------:R-:W-:Y:S01]  /*5f90*/  UIADD3 UR9, UPT, UPT, UR5, 0x90, URZ ;  /* 0x0000009005097890 */ /* 0x000fe2000fffe0ff */
[----:B------:R-:W-:Y:S01]  /*5fa0*/  @!P1 IADD3 R6, P0, PT, R16, 0x980, RZ ;  /* 0x0000098010069810 */ /* 0x000fe20007f1e0ff */
[----:B------:R-:W-:Y:S01]  /*5fb0*/  UPLOP3.LUT UP3, UPT, UPT, UPT, UPT, 0x80, 0x8 ;  /* 0x000000000008789c */ /* 0x000fe20003f6f070 */
[----:B------:R-:W-:Y:S01]  /*5fc0*/  R2UR UR23, R86 ;  /* 0x00000000561772ca */ /* 0x000fe200000e0000 */
[----:B------:R-:W-:Y:S01]  /*5fd0*/  UMOV UR20, 0x0 ;  /* 0x0000000000147882 */ /* 0x000fe20000000000 */
[----:B------:R-:W-:Y:S01]  /*5fe0*/  @!P1 R2UR UR7, R6 ;  /* 0x00000000060792ca */ /* 0x000fe200000e0000 */
[----:B-1----:R-:W-:Y:S01]  /*5ff0*/  @!P1 IMAD.X R0, RZ, RZ, R17, P0 ;  /* 0x000000ffff009224 */ /* 0x002fe200000e0611 */
[----:B------:R-:W-:Y:S01]  /*6000*/  UMOV UR21, 0x10000000 ;  /* 0x1000000000157882 */ /* 0x000fe20000000000 */
[----:B------:R-:W-:Y:S01]  /*6010*/  UMOV UR12, UR36 ;  /* 0x00000024000c7c82 */ /* 0x000fe20008000000 */
[----:B------:R-:W-:Y:S01]  /*6020*/  VOTEU.ALL UP0, P1 ;  /* 0x0000000000ff7886 */ /* 0x000fe20000800000 */
[----:B------:R-:W-:Y:S01]  /*6030*/  R2UR UR22, R87 ;  /* 0x00000000571672ca */ /* 0x000fe200000e0000 */
[----:B------:R-:W-:Y:S01]  /*6040*/  UMOV UR36, UR27 ;  /* 0x0000001b00247c82 */ /* 0x000fe20008000000 */
[----:B------:R-:W-:Y:S02]  /*6050*/  @!P1 R2UR UR4, R0 ;  /* 0x00000000000492ca */ /* 0x000fe400000e0000 */
[----:B------:R-:W-:Y:S01]  /*6060*/  @!UP0 UIADD3 UR10, UPT, UPT, UR10, 0x20, URZ ;  /* 0x000000200a0a8890 */ /* 0x000fe2000fffe0ff */
[C---:B------:R-:W-:Y:S01]  /*6070*/  ISETP.NE.AND P0, PT, R14.reuse, 0x2, PT ;  /* 0x000000020e00780c */ /* 0x040fe20003f05270 */
[----:B------:R-:W-:Y:S02]  /*6080*/  UIADD3 UR25, UPT, UPT, UR13, UR23, URZ ;  /* 0x000000170d197290 */ /* 0x000fe4000fffe0ff */
[----:B------:R-:W-:Y:S01]  /*6090*/  IMAD.U32 R8, RZ, RZ, UR7 ;  /* 0x00000007ff087e24 */ /* 0x000fe2000f8e00ff */
[----:B------:R-:W-:Y:S02]  /*60a0*/  SEL R0, RZ, 0x1, P0 ;  /* 0x00000001ff007807 */ /* 0x000fe40000000000 */
[----:B------:R-:W-:Y:S02]  /*60b0*/  SEL R14, R14, RZ, P0 ;  /* 0x000000ff0e0e7207 */ /* 0x000fe40000000000 */
[----:B------:R-:W-:Y:S01]  /*60c0*/  @!P1 R2UR UR18, R8 ;  /* 0x00000000081292ca */ /* 0x000fe200000e0000 */
[----:B------:R-:W-:Y:S01]  /*60d0*/  UIADD3 UR26, UPT, UPT, UR14, UR22, URZ ;  /* 0x000000160e1a7290 */ /* 0x000fe2000fffe0ff */
[----:B------:R-:W-:Y:S01]  /*60e0*/  IMAD.U32 R9, RZ, RZ, UR4 ;  /* 0x00000004ff097e24 */ /* 0x000fe2000f8e00ff */
[----:B------:R-:W-:Y:S01]  /*60f0*/  @!UP0 ULEA UR4, UR6, UR24, 0xd ;  /* 0x0000001806048291 */ /* 0x000fe2000f8e68ff */
[----:B------:R-:W-:Y:S03]  /*6100*/  LOP3.LUT R13, R13, R0, RZ, 0x3c, !PT ;  /* 0x000000000d0d7212 */ /* 0x000fe600078e3cff */
[----:B------:R-:W-:Y:S01]  /*6110*/  @!P1 R2UR UR19, R9 ;  /* 0x00000000091392ca */ /* 0x000fe200000e0000 */
[----:B------:R-:W-:Y:S01]  /*6120*/  @!UP0 UIADD3 UR8, UPT, UPT, UR4, 0x200, URZ ;  /* 0x0000020004088890 */ /* 0x000fe2000fffe0ff */
[----:B------:R-:W-:Y:S01]  /*6130*/  VOTEU.ALL UP0, P1 ;  /* 0x0000000000ff7886 */ /* 0x000fe20000800000 */
[----:B------:R-:W-:Y:S10]  /*6140*/  UPRMT UR4, UR57, 0x654, UR9 ;  /* 0x0000065439047896 */ /* 0x000ff40008000009 */
[----:B------:R1:W-:Y:S01]  /*6150*/  @!UP0 UTMALDG.3D [UR8], [UR18], desc[UR20] ;  /* 0x00001408120085b4 */ /* 0x0003e20008011000 */
[----:B------:R3:W-:Y:S01]  /*6160*/  @!P1 SYNCS.ARRIVE.TRANS64.RED.A0TR RZ, [UR5+0x90], R7 ;  /* 0x00009007ffff99a7 */ /* 0x0007e20008300405 */
[----:B------:R-:W-:Y:S01]  /*6170*/  SYNCS.ARRIVE.TRANS64.RED.A1T0 RZ, [UR4], RZ ;  /* 0x000000ffffff79a7 */ /* 0x000fe20008100404 */
[----:B------:R-:W-:Y:S04]  /*6180*/  UIADD3 UR4, UPT, UPT, UR6, 0x1, URZ ;  /* 0x0000000106047890 */ /* 0x000fe8000fffe0ff */
[----:B------:R-:W-:Y:S04]  /*6190*/  UISETP.NE.AND UP0, UPT, UR4, 0x3, UPT ;  /* 0x000000030400788c */ /* 0x000fe8000bf05270 */
[----:B------:R-:W-:Y:S06]  /*61a0*/  USEL UR5, URZ, 0x1, UP0 ;  /* 0x00000001ff057887 */ /* 0x000fec0008000000 */
[----:B------:R-:W-:Y:S01]  /*61b0*/  LOP3.LUT R15, R15, UR5, RZ, 0x3c, !PT ;  /* 0x000000050f0f7c12 */ /* 0x000fe2000f8e3cff */
[----:B-1----:R-:W-:Y:S01]  /*61c0*/  USEL UR12, UR4, URZ, UP0 ;  /* 0x000000ff040c7287 */ /* 0x002fe20008000000 */
[----:B------:R-:W-:Y:S11]  /*61d0*/  BRA.U UP1, `(.L_x_104) ;  /* 0xfffffff101f07547 */ /* 0x000ff6000b83ffff */
[----:B------:R-:W-:Y:S01]  /*61e0*/  UIADD3 UR24, UPT, UPT, UR24, 0xa8, URZ ;  /* 0x000000a818187890 */ /* 0x000fe2000fffe0ff */
[----:B----4-:R-:W-:-:S03]  /*61f0*/  SHF.L.U32 R3, R15, 0x1f, RZ ;  /* 0x0000001f0f037819 */ /* 0x010fc600000006ff */
[----:B------:R-:W-:-:S09]  /*6200*/  ULEA UR4, UR12, UR24, 0x3 ;  /* 0x000000180c047291 */ /* 0x000fd2000f8e18ff */
[----:B------:R-:W1:Y:S02]  /*6210*/  SYNCS.PHASECHK.TRANS64.TRYWAIT P0, [UR4], R3 ;  /* 0x00000003ff0075a7 */ /* 0x000e640008001104 */
[----:B-1----:R-:W-:Y:S05]  /*6220*/  @!P0 BRA `(.L_x_105) ;  /* 0x0000003800888947 */ /* 0x002fea0003800000 */
.L_x_186:
        /* <DEDUP_REMOVED lines=9> */
.L_x_188:
        /* <DEDUP_REMOVED lines=8> */
.L_x_107:
[----:B-1----:R1:W2:Y:S02]  /*6340*/  SYNCS.PHASECHK.TRANS64.TRYWAIT P0, [R0+URZ], R3 ;  /* 0x00000003000075a7 */ /* 0x0022a400080011ff */
[----:B--2---:R-:W-:Y:S05]  /*6350*/  @!P0 NANOSLEEP.SYNCS 0x989680 ;  /* 0x009896800000895d */ /* 0x004fea0003900000 */
[----:B------:R-:W2:Y:S02]  /*6360*/  @!P0 SYNCS.PHASECHK.TRANS64 P0, [R0+URZ], R3 ;  /* 0x00000003000085a7 */ /* 0x000ea400080010ff */
[----:B--2---:R-:W-:Y:S05]  /*6370*/  @P0 EXIT ;  /* 0x000000000000094d */ /* 0x004fea0003800000 */
[----:B------:R-:W-:Y:S05]  /*6380*/  BRA `(.L_x_107) ;  /* 0xfffffffc00ec7947 */ /* 0x000fea000383ffff */
.L_x_95:
[----:B------:R-:W-:-:S06]  /*6390*/  UISETP.GE.AND UP0, UPT, UR22, 0x4, UPT ;  /* 0x000000041600788c */ /* 0x000fcc000bf06270 */
[----:B------:R-:W-:-:S13]  /*63a0*/  PLOP3.LUT P0, PT, PT, PT, UP0, 0x80, 0x8 ;  /* 0x000000000008781c */ /* 0x000fda0003f0f008 */
[----:B------:R-:W-:Y:S05]  /*63b0*/  @!P0 EXIT ;  /* 0x000000000000894d */ /* 0x000fea0003800000 */
[----:B------:R-:W-:Y:S01]  /*63c0*/  BAR.SYNC.DEFER_BLOCKING 0x6, 0xa0 ;  /* 0x0182800000007b1d */ /* 0x000fe20000010000 */
[C---:B------:R-:W-:Y:S01]  /*63d0*/  IMAD.SHL.U32 R2, R92.reuse, 0x20, RZ ;  /* 0x000000205c027824 */ /* 0x040fe200078e00ff */
[C---:B------:R-:W-:Y:S01]  /*63e0*/  LOP3.LUT R93, R92.reuse, 0x2, RZ, 0xc0, !PT ;  /* 0x000000025c5d7812 */ /* 0x040fe200078ec0ff */
[C---:B------:R-:W-:Y:S01]  /*63f0*/  IMAD.SHL.U32 R97, R92.reuse, 0x4, RZ ;  /* 0x000000045c617824 */ /* 0x040fe200078e00ff */
[C---:B------:R-:W-:Y:S01]  /*6400*/  LOP3.LUT R98, R92.reuse, 0x60, RZ, 0xc0, !PT ;  /* 0x000000605c627812 */ /* 0x040fe200078ec0ff */
[----:B------:R-:W-:Y:S01]  /*6410*/  IMAD.U32 R37, R92, 0x10000, RZ ;  /* 0x000100005c257824 */ /* 0x000fe200078e00ff */
[----:B------:R-:W-:Y:S01]  /*6420*/  UMOV UR47, 0x400 ;  /* 0x00000400002f7882 */ /* 0x000fe20000000000 */
[----:B------:R-:W1:Y:S01]  /*6430*/  LDCU.64 UR4, c[0x0][0xc90] ;  /* 0x00019200ff0477ac */ /* 0x000e620008000a00 */
[----:B------:R-:W2:Y:S01]  /*6440*/  LDC.64 R78, c[0x0][0xcb0] ;  /* 0x00032c00ff4e7b82 */ /* 0x000ea20000000a00 */
[----:B------:R-:W-:Y:S01]  /*6450*/  LOP3.LUT R4, R2, 0xc0, RZ, 0xc0, !PT ;  /* 0x000000c002047812 */ /* 0x000fe200078ec0ff */
[----:B------:R-:W-:Y:S01]  /*6460*/  HFMA2 R36, -RZ, RZ, 0, 0 ;  /* 0x00000000ff247431 */ /* 0x000fe200000001ff */
[----:B------:R-:W-:Y:S01]  /*6470*/  ULEA UR47, UR57, UR47, 0x18 ;  /* 0x0000002f392f7291 */ /* 0x000fe2000f8ec0ff */
[----:B------:R-:W-:-:S02]  /*6480*/  LOP3.LUT R92, R92, 0x4, RZ, 0xc0, !PT ;  /* 0x000000045c5c7812 */ /* 0x000fc400078ec0ff */
[----:B------:R-:W-:Y:S02]  /*6490*/  CS2R R94, SRZ ;  /* 0x00000000005e7805 */ /* 0x000fe4000001ff00 */
[----:B------:R-:W-:Y:S01]  /*64a0*/  LOP3.LUT R97, R4, 0x18, R97, 0xf8, !PT ;  /* 0x0000001804617812 */ /* 0x000fe200078ef861 */
[----:B------:R-:W-:Y:S01]  /*64b0*/  IMAD.MOV.U32 R91, RZ, RZ, RZ ;  /* 0x000000ffff5b7224 */ /* 0x000fe200078e00ff */
[----:B------:R-:W3:Y:S01]  /*64c0*/  LDC.64 R76, c[0x0][0xca8] ;  /* 0x00032a00ff4c7b82 */ /* 0x000ee20000000a00 */
[----:B------:R-:W-:Y:S01]  /*64d0*/  LOP3.LUT R37, R37, 0x600000, RZ, 0xc0, !PT ;  /* 0x0060000025257812 */ /* 0x000fe200078ec0ff */
[----:B------:R-:W-:Y:S01]  /*64e0*/  IMAD.MOV R93, RZ, RZ, -R93 ;  /* 0x000000ffff5d7224 */ /* 0x000fe200078e0a5d */
[C---:B------:R-:W-:Y:S01]  /*64f0*/  IADD3 R96, PT, PT, -R92.reuse, 0x2, RZ ;  /* 0x000000025c607810 */ /* 0x040fe20007ffe1ff */
[----:B------:R-:W4:Y:S01]  /*6500*/  LDCU UR56, c[0x0][0x370] ;  /* 0x00006e00ff3877ac */ /* 0x000f220008000800 */
[----:B------:R-:W-:Y:S02]  /*6510*/  LOP3.LUT R97, R97, 0xf20, R2, 0xf8, !PT ;  /* 0x00000f2061617812 */ /* 0x000fe400078ef802 */
[----:B------:R-:W-:Y:S01]  /*6520*/  IADD3 R92, PT, PT, -R92, RZ, RZ ;  /* 0x000000ff5c5c7210 */ /* 0x000fe20007ffe1ff */
[----:B------:R-:W4:Y:S01]  /*6530*/  LDS R0, [UR47+0x160] ;  /* 0x0001602fff007984 */ /* 0x000f220008000800 */
[----:B-1----:R-:W-:Y:S01]  /*6540*/  IMAD.U32 R100, RZ, RZ, UR4 ;  /* 0x00000004ff647e24 */ /* 0x002fe2000f8e00ff */
[----:B------:R-:W-:Y:S01]  /*6550*/  UIADD3 UR4, UPT, UPT, UR47, 0x200, URZ ;  /* 0x000002002f047890 */ /* 0x000fe2000fffe0ff */
[----:B------:R-:W-:Y:S01]  /*6560*/  IMAD.U32 R99, RZ, RZ, UR5 ;  /* 0x00000005ff637e24 */ /* 0x000fe2000f8e00ff */
[----:B------:R-:W-:Y:S01]  /*6570*/  UMOV UR54, 0x1 ;  /* 0x0000000100367882 */ /* 0x000fe20000000000 */
[----:B------:R-:W-:Y:S01]  /*6580*/  IMAD.SHL.U32 R96, R96, 0x10, RZ ;  /* 0x0000001060607824 */ /* 0x000fe200078e00ff */
[----:B------:R-:W-:Y:S01]  /*6590*/  UMOV UR46, URZ ;  /* 0x000000ff002e7c82 */ /* 0x000fe20008000000 */
[----:B------:R-:W1:Y:S01]  /*65a0*/  LDCU UR41, c[0x0][0xf0c] ;  /* 0x0001e180ff2977ac */ /* 0x000e620008000800 */
[----:B------:R-:W-:Y:S01]  /*65b0*/  IMAD.U32 R102, RZ, RZ, UR4 ;  /* 0x00000004ff667e24 */ /* 0x000fe2000f8e00ff */
[----:B------:R-:W-:Y:S01]  /*65c0*/  LEA R97, R97, UR4, 0x1 ;  /* 0x0000000461617c11 */ /* 0x000fe2000f8e08ff */
[----:B------:R-:W1:Y:S01]  /*65d0*/  LDCU UR39, c[0x0][0xf30] ;  /* 0x0001e600ff2777ac */ /* 0x000e620008000800 */
[----:B------:R-:W1:Y:S01]  /*65e0*/  LDCU.64 UR58, c[0x0][0xc88] ;  /* 0x00019100ff3a77ac */ /* 0x000e620008000a00 */
[----:B------:R-:W1:Y:S01]  /*65f0*/  LDCU.64 UR42, c[0x0][0xf28] ;  /* 0x0001e500ff2a77ac */ /* 0x000e620008000a00 */
[----:B------:R-:W1:Y:S01]  /*6600*/  LDCU.128 UR60, c[0x0][0xf10] ;  /* 0x0001e200ff3c77ac */ /* 0x000e620008000c00 */
[----:B------:R-:W1:Y:S01]  /*6610*/  LDCU UR55, c[0x0][0x374] ;  /* 0x00006e80ff3777ac */ /* 0x000e620008000800 */
[----:B------:R-:W-:Y:S01]  /*6620*/  UMOV UR53, URZ ;  /* 0x000000ff00357c82 */ /* 0x000fe20008000000 */
[----:B------:R-:W-:Y:S01]  /*6630*/  UMOV UR52, URZ ;  /* 0x000000ff00347c82 */ /* 0x000fe20008000000 */
[----:B-1234-:R-:W-:-:S07]  /*6640*/  IMAD.IADD R37, R0, 0x1, R37 ;  /* 0x0000000100257824 */ /* 0x01efce00078e0225 */
.L_x_138:
[C---:B------:R-:W-:Y:S02]  /*6650*/  LEA R0, R91.reuse, UR47, 0x3 ;  /* 0x0000002f5b007c11 */ /* 0x040fe4000f8e18ff */
[----:B------:R-:W-:Y:S02]  /*6660*/  SHF.L.U32 R3, R94, 0x1f, RZ ;  /* 0x0000001f5e037819 */ /* 0x000fe400000006ff */
[----:B------:R-:W-:Y:S02]  /*6670*/  LEA R5, R91, UR47, 0x4 ;  /* 0x0000002f5b057c11 */ /* 0x000fe4000f8e20ff */
[----:B-1----:R-:W1:Y:S02]  /*6680*/  SYNCS.PHASECHK.TRANS64.TRYWAIT P0, [R0+URZ+0xd0], R3 ;  /* 0x0000d003000075a7 */ /* 0x002e6400080011ff */
[----:B-1----:R-:W-:Y:S05]  /*6690*/  @!P0 BRA `(.L_x_108) ;  /* 0x00000034009c8947 */ /* 0x002fea0003800000 */
.L_x_189:
[----:B------:R-:W-:Y:S01]  /*66a0*/  R2UR UR7, R101 ;  /* 0x00000000650772ca */ /* 0x000fe200000e0000 */
[----:B------:R-:W2:Y:S01]  /*66b0*/  LDS.128 R4, [R5+0x140] ;  /* 0x0001400005047984 */ /* 0x000ea20000000c00 */
[----:B-1----:R-:W-:Y:S01]  /*66c0*/  VIADD R0, R0, 0xe0 ;  /* 0x000000e000007836 */ /* 0x002fe20000000000 */
[----:B------:R-:W-:Y:S04]  /*66d0*/  UISETP.GE.AND UP0, UPT, UR40, 0x1, UPT ;  /* 0x000000012800788c */ /* 0x000fe8000bf06270 */
[----:B------:R-:W-:Y:S01]  /*66e0*/  PRMT R0, RZ, 0x654, R0 ;  /* 0x00000654ff007816 */ /* 0x000fe20000000000 */
[----:B------:R-:W-:Y:S01]  /*66f0*/  @!PT LDS RZ, [RZ] ;  /* 0x00000000fffff984 */ /* 0x000fe20000000800 */
[----:B------:R-:W-:Y:S01]  /*6700*/  @!PT LDS RZ, [RZ] ;  /* 0x00000000fffff984 */ /* 0x000fe20000000800 */
[----:B------:R-:W-:Y:S01]  /*6710*/  @!PT LDS RZ, [RZ] ;  /* 0x00000000fffff984 */ /* 0x000fe20000000800 */
[----:B------:R-:W-:Y:S01]  /*6720*/  @!PT LDS RZ, [RZ] ;  /* 0x00000000fffff984 */ /* 0x000fe20000000800 */
[----:B------:R1:W-:Y:S06]  /*6730*/  MEMBAR.ALL.CTA ;  /* 0x0000000000007992 */ /* 0x0003ec0000008000 */
[----:B-1----:R-:W1:Y:S02]  /*6740*/  FENCE.VIEW.ASYNC.S ;  /* 0x00000000000073c6 */ /* 0x002e640000000000 */
[----:B-1----:R1:W-:Y:S01]  /*6750*/  SYNCS.ARRIVE.TRANS64.RED.A1T0 RZ, [R0+URZ], RZ ;  /* 0x000000ff00ff79a7 */ /* 0x0023e200081004ff */
[----:B--2---:R-:W-:Y:S11]  /*6760*/  LOP3.LUT P0, RZ, R6, 0x1, RZ, 0xc0, !PT ;  /* 0x0000000106ff7812 */ /* 0x004ff6000780c0ff */
[----:B------:R-:W-:Y:S02]  /*6770*/  @!UPT UIADD3 URZ, UPT, UPT, URZ, URZ, URZ ;  /* 0x000000fffffff290 */ /* 0x000fe4000fffe0ff */
[----:B------:R-:W-:Y:S01]  /*6780*/  VOTEU.ANY UP1, P0 ;  /* 0x0000000000ff7886 */ /* 0x000fe20000020100 */
[----:B------:R-:W-:Y:S01]  /*6790*/  PLOP3.LUT P0, PT, PT, PT, UP1, 0x80, 0x8 ;  /* 0x000000000008781c */ /* 0x000fe20003f0f018 */
[----:B------:R-:W-:Y:S06]  /*67a0*/  UP2UR UR4, UPR, URZ, 0x2 ;  /* 0x00000002ff047883 */ /* 0x000fec0008000000 */
[----:B------:R-:W-:Y:S06]  /*67b0*/  IMAD.U32 R103, RZ, RZ, UR4 ;  /* 0x00000004ff677e24 */ /* 0x000fec000f8e00ff */
[----:B------:R-:W-:Y:S02]  /*67c0*/  @P0 SHF.R.U32.HI R2, RZ, 0x10, R5 ;  /* 0x00000010ff020819 */ /* 0x000fe40000011605 */
[----:B------:R-:W-:Y:S02]  /*67d0*/  @P0 MOV R3, R4 ;  /* 0x0000000400030202 */ /* 0x000fe40000000f00 */
[----:B------:R-:W-:Y:S02]  /*67e0*/  @P0 R2UR UR4, R2 ;  /* 0x00000000020402ca */ /* 0x000fe400000e0000 */
[----:B------:R-:W-:Y:S02]  /*67f0*/  @P0 LOP3.LUT R4, R5, 0xffff, RZ, 0xc0, !PT ;  /* 0x0000ffff05040812 */ /* 0x000fe400078ec0ff */
[----:B------:R-:W-:Y:S02]  /*6800*/  @P0 R2UR UR6, R3 ;  /* 0x00000000030602ca */ /* 0x000fe400000e0000 */
[----:B------:R-:W-:Y:S07]  /*6810*/  @P0 R2UR UR5, R4 ;  /* 0x00000000040502ca */ /* 0x000fee00000e0000 */
[----:B------:R-:W-:Y:S02]  /*6820*/  @UP1 UMOV UR7, UR4 ;  /* 0x0000000400071c82 */ /* 0x000fe40008000000 */
[----:B------:R-:W-:Y:S02]  /*6830*/  IMAD.U32 R101, RZ, RZ, UR7 ;  /* 0x00000007ff657e24 */ /* 0x000fe4000f8e00ff */
[----:B------:R-:W-:Y:S02]  /*6840*/  @UP1 UMOV UR38, UR6 ;  /* 0x0000000600261c82 */ /* 0x000fe40008000000 */
[----:B------:R-:W-:Y:S01]  /*6850*/  @UP1 UMOV UR37, UR5 ;  /* 0x0000000500251c82 */ /* 0x000fe20008000000 */
[----:B-1----:R-:W-:Y:S05]  /*6860*/  BRA.U !UP0, `(.L_x_109) ;  /* 0x0000000108cc7547 */ /* 0x002fea000b800000 */
[----:B------:R-:W1:Y:S01]  /*6870*/  LDCU UR12, c[0x0][0xf20] ;  /* 0x0001e400ff0c77ac */ /* 0x000e620008000800 */
[----:B------:R-:W-:Y:S02]  /*6880*/  UIMAD.WIDE.U32 UR4, UR55, UR63, URZ ;  /* 0x0000003f370472a5 */ /* 0x000fe4000f8e00ff */
[----:B------:R-:W-:Y:S02]  /*6890*/  UIMAD.WIDE.U32 UR6, UR56, UR60, URZ ;  /* 0x0000003c380672a5 */ /* 0x000fe4000f8e00ff */
[----:B------:R-:W-:Y:S02]  /*68a0*/  UISETP.NE.AND UP0, UPT, UR62, 0x1, UPT ;  /* 0x000000013e00788c */ /* 0x000fe4000bf05270 */
[----:B------:R-:W-:Y:S02]  /*68b0*/  UIMAD.WIDE.U32 UR8, UR37, UR63, URZ ;  /* 0x0000003f250872a5 */ /* 0x000fe4000f8e00ff */
[----:B------:R-:W-:Y:S02]  /*68c0*/  UIMAD.WIDE.U32 UR10, UR38, UR60, URZ ;  /* 0x0000003c260a72a5 */ /* 0x000fe4000f8e00ff */
[----:B------:R-:W-:Y:S02]  /*68d0*/  UISETP.NE.AND UP1, UPT, UR41, 0x1, UPT ;  /* 0x000000012900788c */ /* 0x000fe4000bf25270 */
[----:B------:R-:W-:Y:S01]  /*68e0*/  UISETP.NE.AND UP2, UPT, UR40, 0x1, UPT ;  /* 0x000000012800788c */ /* 0x000fe2000bf45270 */
[----:B------:R-:W-:Y:S02]  /*68f0*/  UMOV UR4, UR5 ;  /* 0x0000000500047c82 */ /* 0x000fe40008000000 */
[----:B-1----:R-:W-:Y:S03]  /*6900*/  USHF.R.U32.HI UR5, URZ, UR12, UR4 ;  /* 0x0000000cff057299 */ /* 0x002fe60008011604 */
[----:B------:R-:W-:Y:S02]  /*6910*/  UMOV UR4, UR7 ;  /* 0x0000000700047c82 */ /* 0x000fe40008000000 */
[----:B------:R-:W-:Y:S02]  /*6920*/  USHF.R.U32.HI UR7, URZ, UR61, UR4 ;  /* 0x0000003dff077299 */ /* 0x000fe40008011604 */
[----:B------:R-:W-:Y:S02]  /*6930*/  USEL UR4, UR55, UR5, !UP0 ;  /* 0x0000000537047287 */ /* 0x000fe4000c000000 */
[----:B------:R-:W-:Y:S01]  /*6940*/  USEL UR7, UR56, UR7, !UP1 ;  /* 0x0000000738077287 */ /* 0x000fe2000c800000 */
[----:B------:R-:W-:Y:S01]  /*6950*/  UMOV UR5, UR9 ;  /* 0x0000000900057c82 */ /* 0x000fe20008000000 */
[----:B------:R-:W-:Y:S02]  /*6960*/  UIMAD.WIDE.U32 UR8, UR4, UR42, URZ ;  /* 0x0000002a040872a5 */ /* 0x000fe4000f8e00ff */
[----:B------:R-:W-:Y:S03]  /*6970*/  USHF.R.U32.HI UR6, URZ, UR12, UR5 ;  /* 0x0000000cff067299 */ /* 0x000fe60008011605 */
[----:B------:R-:W-:Y:S01]  /*6980*/  UMOV UR5, UR11 ;  /* 0x0000000b00057c82 */ /* 0x000fe20008000000 */
[----:B------:R-:W-:Y:S02]  /*6990*/  UIMAD.WIDE.U32 UR10, UR7, UR42, URZ ;  /* 0x0000002a070a72a5 */ /* 0x000fe4000f8e00ff */
[----:B------:R-:W-:Y:S02]  /*69a0*/  USHF.R.U32.HI UR12, URZ, UR61, UR5 ;  /* 0x0000003dff0c7299 */ /* 0x000fe40008011605 */
[----:B------:R-:W-:Y:S01]  /*69b0*/  USEL UR6, UR37, UR6, !UP0 ;  /* 0x0000000625067287 */ /* 0x000fe2000c000000 */
[----:B------:R-:W-:Y:S02]  /*69c0*/  UMOV UR5, UR9 ;  /* 0x0000000900057c82 */ /* 0x000fe40008000000 */
[----:B------:R-:W-:Y:S01]  /*69d0*/  UMOV UR10, UR11 ;  /* 0x0000000b000a7c82 */ /* 0x000fe20008000000 */
[----:B------:R-:W-:Y:S02]  /*69e0*/  @UP2 USHF.R.U32.HI UR4, URZ, UR43, UR5 ;  /* 0x0000002bff042299 */ /* 0x000fe40008011605 */
[----:B------:R-:W-:Y:S02]  /*69f0*/  @UP2 USHF.R.U32.HI UR7, URZ, UR43, UR10 ;  /* 0x0000002bff072299 */ /* 0x000fe4000801160a */
[----:B------:R-:W-:Y:S02]  /*6a00*/  UIMAD UR4, UR40, UR4, URZ ;  /* 0x00000004280472a4 */ /* 0x000fe4000f8e02ff */
[----:B------:R-:W-:Y:S02]  /*6a10*/  UIMAD.WIDE.U32 UR10, UR6, UR42, URZ ;  /* 0x0000002a060a72a5 */ /* 0x000fe4000f8e00ff */
[----:B------:R-:W-:Y:S02]  /*6a20*/  USEL UR5, UR38, UR12, !UP1 ;  /* 0x0000000c26057287 */ /* 0x000fe4000c800000 */
[----:B------:R-:W-:Y:S02]  /*6a30*/  UIMAD UR8, UR40, UR7, URZ ;  /* 0x00000007280872a4 */ /* 0x000fe4000f8e02ff */
[----:B------:R-:W-:Y:S03]  /*6a40*/  UISETP.GE.AND UP0, UPT, UR6, UR4, UPT ;  /* 0x000000040600728c */ /* 0x000fe6000bf06270 */
[----:B------:R-:W-:Y:S01]  /*6a50*/  UMOV UR4, UR11 ;  /* 0x0000000b00047c82 */ /* 0x000fe20008000000 */
[----:B------:R-:W-:Y:S02]  /*6a60*/  UISETP.GE.OR UP0, UPT, UR5, UR8, UP0 ;  /* 0x000000080500728c */ /* 0x000fe40008706670 */
[----:B------:R-:W-:Y:S02]  /*6a70*/  USHF.R.U32.HI UR4, URZ, UR43, UR4 ;  /* 0x0000002bff047299 */ /* 0x000fe40008011604 */
[----:B------:R-:W-:Y:S02]  /*6a80*/  UIMAD.WIDE.U32 UR8, UR5, UR42, URZ ;  /* 0x0000002a050872a5 */ /* 0x000fe4000f8e00ff */
[----:B------:R-:W-:Y:S02]  /*6a90*/  USEL UR11, UR6, UR4, !UP2 ;  /* 0x00000004060b7287 */ /* 0x000fe4000d000000 */
[----:B------:R-:W-:Y:S02]  /*6aa0*/  UIADD3 UR8, UPT, UPT, -UR5, URZ, URZ ;  /* 0x000000ff05087290 */ /* 0x000fe4000fffe1ff */
[----:B------:R-:W-:Y:S01]  /*6ab0*/  UIADD3 UR10, UPT, UPT, -UR11, URZ, URZ ;  /* 0x000000ff0b0a7290 */ /* 0x000fe2000fffe1ff */
[----:B------:R-:W-:Y:S01]  /*6ac0*/  @!UP0 UMOV UR4, UR9 ;  /* 0x0000000900048c82 */ /* 0x000fe20008000000 */
[----:B------:R-:W-:Y:S02]  /*6ad0*/  UIADD3 UR9, UPT, UPT, -UR6, URZ, URZ ;  /* 0x000000ff06097290 */ /* 0x000fe4000fffe1ff */
[----:B------:R-:W-:Y:S02]  /*6ae0*/  @!UP0 USHF.R.U32.HI UR4, URZ, UR43, UR4 ;  /* 0x0000002bff048299 */ /* 0x000fe40008011604 */
[----:B------:R-:W-:Y:S02]  /*6af0*/  UIMAD UR10, UR40, UR10, UR6 ;  /* 0x0000000a280a72a4 */ /* 0x000fe4000f8e0206 */
[----:B------:R-:W-:Y:S04]  /*6b00*/  @!UP0 USEL UR4, UR5, UR4, !UP2 ;  /* 0x0000000405048287 */ /* 0x000fe8000d000000 */
[----:B------:R-:W-:Y:S02]  /*6b10*/  @!UP0 UIMAD UR10, UR7, UR10, UR4 ;  /* 0x0000000a070a82a4 */ /* 0x000fe4000f8e0204 */
[----:B------:R-:W-:Y:S02]  /*6b20*/  @!UP0 UIADD3 UR11, UPT, UPT, UR11, -UR4, URZ ;  /* 0x800000040b0b8290 */ /* 0x000fe4000fffe0ff */
[----:B------:R-:W-:Y:S02]  /*6b30*/  UIMAD UR7, UR41, UR8, UR38 ;  /* 0x00000008290772a4 */ /* 0x000fe4000f8e0226 */
[----:B------:R-:W-:Y:S02]  /*6b40*/  @!UP0 UIMAD UR6, UR11, UR40, UR5 ;  /* 0x000000280b0682a4 */ /* 0x000fe4000f8e0205 */
[----:B------:R-:W-:Y:S01]  /*6b50*/  UIMAD UR4, UR62, UR9, UR37 ;  /* 0x000000093e0472a4 */ /* 0x000fe2000f8e0225 */
[----:B------:R-:W-:Y:S02]  /*6b60*/  @!UP0 UMOV UR5, UR10 ;  /* 0x0000000a00058c82 */ /* 0x000fe40008000000 */
[----:B------:R-:W-:Y:S02]  /*6b70*/  UIMAD UR38, UR5, UR41, UR7 ;  /* 0x00000029052672a4 */ /* 0x000fe4000f8e0207 */
[----:B------:R-:W-:Y:S11]  /*6b80*/  UIMAD UR37, UR6, UR62, UR4 ;  /* 0x0000003e062572a4 */ /* 0x000ff6000f8e0204 */
[----:B------:R-:W-:Y:S01]  /*6b90*/  @!UPT UIADD3 URZ, UPT, UPT, URZ, URZ, URZ ;  /* 0x000000fffffff290 */ /* 0x000fe2000fffe0ff */
.L_x_109:
[----:B------:R-:W-:Y:S01]  /*6ba0*/  UISETP.NE.AND UP0, UPT, UR39, 0x1, UPT ;  /* 0x000000012700788c */ /* 0x000fe2000bf05270 */
[----:B------:R-:W-:Y:S01]  /*6bb0*/  R2UR UR11, R102 ;  /* 0x00000000660b72ca */ /* 0x000fe200000e0000 */
[----:B------:R-:W-:Y:S01]  /*6bc0*/  USHF.L.U32 UR50, UR26, 0x7, URZ ;  /* 0x000000071a327899 */ /* 0x000fe200080006ff */
[----:B------:R-:W-:Y:S01]  /*6bd0*/  IADD3 R91, PT, PT, R91, 0x1, RZ ;  /* 0x000000015b5b7810 */ /* 0x000fe20007ffe0ff */
[----:B------:R-:W-:Y:S07]  /*6be0*/  USHF.L.U32 UR49, UR25, 0x6, URZ ;  /* 0x0000000619317899 */ /* 0x000fee00080006ff */
[----:B------:R-:W1:Y:S01]  /*6bf0*/  @!UP0 LDCU.128 UR12, c[0x0][0xf10] ;  /* 0x0001e200ff0c87ac */ /* 0x000e620008000c00 */
[----:B------:R-:W2:Y:S01]  /*6c00*/  @!UP0 LDCU UR5, c[0x0][0xf0c] ;  /* 0x0001e180ff0587ac */ /* 0x000ea20008000800 */
[----:B------:R-:W3:Y:S01]  /*6c10*/  @!UP0 LDCU UR10, c[0x0][0xf20] ;  /* 0x0001e400ff0a87ac */ /* 0x000ee20008000800 */
[----:B-1----:R-:W-:Y:S02]  /*6c20*/  UIMAD.WIDE.U32 UR8, UR38, UR12, URZ ;  /* 0x0000000c260872a5 */ /* 0x002fe4000f8e00ff */
[----:B------:R-:W-:Y:S02]  /*6c30*/  UIMAD.WIDE.U32 UR6, UR37, UR15, URZ ;  /* 0x0000000f250672a5 */ /* 0x000fe4000f8e00ff */
[----:B------:R-:W-:Y:S03]  /*6c40*/  @!UP0 UISETP.NE.AND UP1, UPT, UR14, 0x1, UPT ;  /* 0x000000010e00888c */ /* 0x000fe6000bf25270 */
[----:B------:R-:W-:Y:S01]  /*6c50*/  @!UP0 UMOV UR4, UR9 ;  /* 0x0000000900048c82 */ /* 0x000fe20008000000 */
[----:B--2---:R-:W-:Y:S02]  /*6c60*/  @!UP0 UISETP.NE.AND UP2, UPT, UR5, 0x1, UPT ;  /* 0x000000010500888c */ /* 0x004fe4000bf45270 */
[----:B------:R-:W-:Y:S01]  /*6c70*/  @!UP0 USHF.R.U32.HI UR4, URZ, UR13, UR4 ;  /* 0x0000000dff048299 */ /* 0x000fe20008011604 */
[----:B------:R-:W-:Y:S02]  /*6c80*/  @!UP0 UMOV UR6, UR7 ;  /* 0x0000000700068c82 */ /* 0x000fe40008000000 */
[----:B---3--:R-:W-:Y:S02]  /*6c90*/  @!UP0 USHF.R.U32.HI UR6, URZ, UR10, UR6 ;  /* 0x0000000aff068299 */ /* 0x008fe40008011606 */
[----:B------:R-:W-:Y:S02]  /*6ca0*/  @!UP0 USEL UR7, UR38, UR4, !UP2 ;  /* 0x0000000426078287 */ /* 0x000fe4000d000000 */
[----:B------:R-:W-:Y:S04]  /*6cb0*/  @!UP0 USEL UR6, UR37, UR6, !UP1 ;  /* 0x0000000625068287 */ /* 0x000fe8000c800000 */
[----:B------:R-:W-:Y:S02]  /*6cc0*/  @!UP0 UIADD3 UR4, UPT, UPT, -UR7, UR6, URZ ;  /* 0x0000000607048290 */ /* 0x000fe4000fffe1ff */
[----:B------:R-:W-:Y:S02]  /*6cd0*/  @!UP0 UIADD3 UR6, UPT, UPT, UR7, -UR6, URZ ;  /* 0x8000000607068290 */ /* 0x000fe4000fffe0ff */
[----:B------:R-:W-:Y:S02]  /*6ce0*/  @!UP0 UIMAD UR38, UR4, UR5, UR38 ;  /* 0x00000005042682a4 */ /* 0x000fe4000f8e0226 */
[----:B------:R-:W-:Y:S02]  /*6cf0*/  @!UP0 UIMAD UR37, UR6, UR14, UR37 ;  /* 0x0000000e062582a4 */ /* 0x000fe4000f8e0225 */
[----:B------:R-:W-:Y:S09]  /*6d00*/  ULOP3.LUT UP0, URZ, UR11, 0x1b0, URZ, 0xc0, !UPT ;  /* 0x000001b00bff7892 */ /* 0x000ff2000f80c0ff */
[----:B------:R-:W-:Y:S05]  /*6d10*/  BRA.U !UP0, `(.L_x_110) ;  /* 0x00000001087c7547 */ /* 0x000fea000b800000 */
[----:B------:R-:W1:Y:S01]  /*6d20*/  LDCU.64 UR8, c[0x4][0x80] ;  /* 0x01001000ff0877ac */ /* 0x000e620008000a00 */
[----:B------:R-:W-:Y:S01]  /*6d30*/  MOV R2, 0x0 ;  /* 0x0000000000027802 */ /* 0x000fe20000000f00 */
[----:B------:R-:W-:Y:S02]  /*6d40*/  HFMA2 R12, -RZ, RZ, 0, 5.9604644775390625e-08 ;  /* 0x00000001ff0c7431 */ /* 0x000fe400000001ff */
[----:B------:R-:W-:Y:S01]  /*6d50*/  IMAD.MOV.U32 R8, RZ, RZ, 0x70 ;  /* 0x00000070ff087424 */ /* 0x000fe200078e00ff */
[----:B------:R2:W3:Y:S01]  /*6d60*/  LDC.64 R14, c[0x4][R2] ;  /* 0x01000000020e7b82 */ /* 0x0004e20000000a00 */
[----:B------:R-:W4:Y:S01]  /*6d70*/  LDCU.64 UR6, c[0x4][0x88] ;  /* 0x01001100ff0677ac */ /* 0x000f220008000a00 */
[----:B------:R-:W-:Y:S01]  /*6d80*/  IMAD.MOV.U32 R13, RZ, RZ, RZ ;  /* 0x000000ffff0d7224 */ /* 0x000fe200078e00ff */
[----:B------:R-:W2:Y:S01]  /*6d90*/  LDCU.64 UR4, c[0x4][0x8] ;  /* 0x01000100ff0477ac */ /* 0x000ea20008000a00 */
[----:B-1----:R-:W-:Y:S01]  /*6da0*/  MOV R5, UR9 ;  /* 0x0000000900057c02 */ /* 0x002fe20008000f00 */
[----:B------:R-:W-:Y:S01]  /*6db0*/  IMAD.U32 R4, RZ, RZ, UR8 ;  /* 0x00000008ff047e24 */ /* 0x000fe2000f8e00ff */
[----:B----4-:R-:W-:Y:S01]  /*6dc0*/  MOV R7, UR7 ;  /* 0x0000000700077c02 */ /* 0x010fe20008000f00 */
[----:B------:R-:W-:Y:S01]  /*6dd0*/  IMAD.U32 R6, RZ, RZ, UR6 ;  /* 0x00000006ff067e24 */ /* 0x000fe2000f8e00ff */
[----:B--2---:R-:W-:Y:S01]  /*6de0*/  MOV R11, UR5 ;  /* 0x00000005000b7c02 */ /* 0x004fe20008000f00 */
[----:B------:R-:W-:Y:S02]  /*6df0*/  IMAD.U32 R10, RZ, RZ, UR4 ;  /* 0x00000004ff0a7e24 */ /* 0x000fe4000f8e00ff */
[----:B------:R-:W-:Y:S07]  /*6e00*/  LEPC R20, `(.L_x_111) ;  /* 0x000000001014794e */ /* 0x000fee0000000000 */
[----:B---3-5:R-:W-:Y:S05]  /*6e10*/  CALL.ABS.NOINC R14 ;  /* 0x000000000e007343 */ /* 0x028fea0003c00000 */
.L_x_111:
[----:B------:R-:W1:Y:S01]  /*6e20*/  LDCU.64 UR8, c[0x4][0x80] ;  /* 0x01001000ff0877ac */ /* 0x000e620008000a00 */
[----:B------:R-:W2:Y:S01]  /*6e30*/  LDC.64 R2, c[0x4][R2] ;  /* 0x0100000002027b82 */ /* 0x000ea20000000a00 */
[----:B------:R-:W-:Y:S02]  /*6e40*/  HFMA2 R12, -RZ, RZ, 0, 5.9604644775390625e-08 ;  /* 0x00000001ff0c7431 */ /* 0x000fe400000001ff */
[----:B------:R-:W-:Y:S02]  /*6e50*/  IMAD.MOV.U32 R8, RZ, RZ, 0x70 ;  /* 0x00000070ff087424 */ /* 0x000fe400078e00ff */
[----:B------:R-:W-:Y:S01]  /*6e60*/  IMAD.MOV.U32 R13, RZ, RZ, RZ ;  /* 0x000000ffff0d7224 */ /* 0x000fe200078e00ff */
[----:B------:R-:W3:Y:S01]  /*6e70*/  LDCU.64 UR6, c[0x4][0x88] ;  /* 0x01001100ff0677ac */ /* 0x000ee20008000a00 */
[----:B------:R-:W4:Y:S01]  /*6e80*/  LDCU.64 UR4, c[0x4][0x8] ;  /* 0x01000100ff0477ac */ /* 0x000f220008000a00 */
[----:B-1----:R-:W-:Y:S02]  /*6e90*/  MOV R4, UR8 ;  /* 0x0000000800047c02 */ /* 0x002fe40008000f00 */
[----:B------:R-:W-:Y:S02]  /*6ea0*/  MOV R5, UR9 ;  /* 0x0000000900057c02 */ /* 0x000fe40008000f00 */
[----:B---3--:R-:W-:Y:S01]  /*6eb0*/  MOV R7, UR7 ;  /* 0x0000000700077c02 */ /* 0x008fe20008000f00 */
[----:B------:R-:W-:Y:S01]  /*6ec0*/  IMAD.U32 R6, RZ, RZ, UR6 ;  /* 0x00000006ff067e24 */ /* 0x000fe2000f8e00ff */
[----:B----4-:R-:W-:Y:S01]  /*6ed0*/  MOV R11, UR5 ;  /* 0x00000005000b7c02 */ /* 0x010fe20008000f00 */
[----:B------:R-:W-:Y:S02]  /*6ee0*/  IMAD.U32 R10, RZ, RZ, UR4 ;  /* 0x00000004ff0a7e24 */ /* 0x000fe4000f8e00ff */
[----:B------:R-:W-:Y:S07]  /*6ef0*/  LEPC R20, `(.L_x_110) ;  /* 0x000000001014794e */ /* 0x000fee0000000000 */
[----:B--2---:R-:W-:Y:S05]  /*6f00*/  CALL.ABS.NOINC R2 ;  /* 0x0000000002007343 */ /* 0x004fea0003c00000 */
.L_x_110:
[----:B------:R-:W-:Y:S02]  /*6f10*/  R2UR UR6, R88 ;  /* 0x00000000580672ca */ /* 0x000fe400000e0000 */
[----:B------:R-:W-:Y:S02]  /*6f20*/  R2UR UR5, R100 ;  /* 0x00000000640572ca */ /* 0x000fe400000e0000 */
[----:B------:R-:W-:Y:S02]  /*6f30*/  R2UR UR4, R99 ;  /* 0x00000000630472ca */ /* 0x000fe400000e0000 */
[----:B------:R-:W-:Y:S02]  /*6f40*/  ISETP.NE.U32.AND P4, PT, R78, RZ, PT ;  /* 0x000000ff4e00720c */ /* 0x000fe40003f85070 */
[----:B------:R-:W-:Y:S02]  /*6f50*/  ISETP.NE.U32.AND P2, PT, RZ, UR58, PT ;  /* 0x0000003aff007c0c */ /* 0x000fe4000bf45070 */
[----:B------:R-:W-:Y:S02]  /*6f60*/  ISETP.NE.AND.EX P4, PT, R79, RZ, PT, P4 ;  /* 0x000000ff4f00720c */ /* 0x000fe40003f85340 */
[----:B------:R-:W-:Y:S01]  /*6f70*/  ISETP.NE.AND.EX P2, PT, RZ, UR59, PT, P2 ;  /* 0x0000003bff007c0c */ /* 0x000fe2000bf45320 */
[----:B------:R-:W-:Y:S02]  /*6f80*/  UISETP.NE.AND UP2, UPT, UR6, URZ, UPT ;  /* 0x000000ff0600728c */ /* 0x000fe4000bf45270 */
[----:B------:R-:W-:Y:S04]  /*6f90*/  UISETP.NE.U32.AND UP0, UPT, UR5, URZ, UPT ;  /* 0x000000ff0500728c */ /* 0x000fe8000bf05070 */
[----:B------:R-:W-:Y:S01]  /*6fa0*/  UISETP.NE.AND.EX UP1, UPT, UR4, URZ, UPT, UP0 ;  /* 0x000000ff0400728c */ /* 0x000fe2000bf25300 */
[----:B------:R-:W-:Y:S01]  /*6fb0*/  PLOP3.LUT P1, PT, PT, PT, UP2, 0x80, 0x8 ;  /* 0x000000000008781c */ /* 0x000fe20003f2f028 */
[----:B------:R-:W-:Y:S03]  /*6fc0*/  UPLOP3.LUT UP0, UPT, UPT, UPT, UPT, 0x40, 0x4 ;  /* 0x000000000004789c */ /* 0x000fe60003f0e870 */
[----:B------:R-:W-:Y:S06]  /*6fd0*/  @UP2 UPLOP3.LUT UP0, UPT, UPT, UPT, UP1, 0x80, 0x8 ;  /* 0x000000000008289c */ /* 0x000fec0003f0f010 */
[----:B------:R-:W-:Y:S01]  /*6fe0*/  PLOP3.LUT P0, PT, PT, PT, UP0, 0x80, 0x8 ;  /* 0x000000000008781c */ /* 0x000fe20003f0f008 */
[----:B------:R-:W-:Y:S01]  /*6ff0*/  @!UPT UIADD3 URZ, UPT, UPT, URZ, URZ, URZ ;  /* 0x000000fffffff290 */ /* 0x000fe2000fffe0ff */
[----:B------:R-:W-:Y:S11]  /*7000*/  BRA.U !UP1, `(.L_x_112) ;  /* 0x0000000109407547 */ /* 0x000ff6000b800000 */
[----:B------:R-:W-:Y:S01]  /*7010*/  UISETP.NE.U32.AND UP0, UPT, UR58, URZ, UPT ;  /* 0x000000ff3a00728c */ /* 0x000fe2000bf05070 */
[----:B------:R-:W-:Y:S01]  /*7020*/  R2UR UR6, R100 ;  /* 0x00000000640672ca */ /* 0x000fe200000e0000 */
[----:B------:R-:W1:Y:S01]  /*7030*/  LDCU.64 UR8, c[0x0][0x358] ;  /* 0x00006b00ff0877ac */ /* 0x000e620008000a00 */
[----:B------:R-:W-:Y:S02]  /*7040*/  HFMA2 R84, -RZ, RZ, 0, 5.9604644775390625e-08 ;  /* 0x00000001ff547431 */ /* 0x000fe400000001ff */
[----:B------:R-:W-:Y:S01]  /*7050*/  IMAD.MOV.U32 R0, RZ, RZ, 0x1 ;  /* 0x00000001ff007424 */ /* 0x000fe200078e00ff */
[----:B------:R-:W-:Y:S06]  /*7060*/  UISETP.NE.AND.EX UP0, UPT, UR59, URZ, UPT, UP0 ;  /* 0x000000ff3b00728c */ /* 0x000fec000bf05300 */
[----:B------:R-:W-:Y:S05]  /*7070*/  PLOP3.LUT P3, PT, PT, PT, UP0, 0x80, 0x8 ;  /* 0x000000000008781c */ /* 0x000fea0003f6f008 */
[----:B------:R-:W2:Y:S01]  /*7080*/  @UP0 LDCU.64 UR4, c[0x0][0xc88] ;  /* 0x00019100ff0407ac */ /* 0x000ea20008000a00 */
[----:B------:R-:W-:Y:S07]  /*7090*/  @UP0 UIMAD UR6, UR36, UR6, URZ ;  /* 0x00000006240602a4 */ /* 0x000fee000f8e02ff */
[----:B------:R-:W-:Y:S01]  /*70a0*/  @!P3 PRMT R84, R0, 0x7610, R84 ;  /* 0x000076100054b816 */ /* 0x000fe20000000054 */
[----:B--2---:R-:W-:Y:S06]  /*70b0*/  @UP0 UIMAD.WIDE UR4, UR6, 0x4, UR4 ;  /* 0x00000004060408a5 */ /* 0x004fec000f8e0204 */
[----:B------:R-:W-:Y:S02]  /*70c0*/  IMAD.U32 R2, RZ, RZ, UR4 ;  /* 0x00000004ff027e24 */ /* 0x000fe4000f8e00ff */
[----:B------:R-:W-:Y:S03]  /*70d0*/  IMAD.U32 R3, RZ, RZ, UR5 ;  /* 0x00000005ff037e24 */ /* 0x000fe6000f8e00ff */
[----:B------:R-:W2:Y:S02]  /*70e0*/  @!UP0 LDCU UR4, c[0x0][0xc80] ;  /* 0x00019000ff0487ac */ /* 0x000ea40008000800 */
[----:B-1---5:R1:W5:Y:S02]  /*70f0*/  @P3 LDG.E R41, desc[UR8][R2.64] ;  /* 0x0000000802293981 */ /* 0x022364000c1e1900 */
[----:B-12---:R-:W-:Y:S02]  /*7100*/  @!P3 MOV R41, UR4 ;  /* 0x000000040029bc02 */ /* 0x006fe40008000f00 */
.L_x_112:
[----:B------:R-:W-:Y:S05]  /*7110*/  @!P4 BRA `(.L_x_113) ;  /* 0x000000000024c947 */ /* 0x000fea0003800000 */
[----:B------:R-:W-:Y:S01]  /*7120*/  ISETP.NE.U32.AND P3, PT, R76, RZ, PT ;  /* 0x000000ff4c00720c */ /* 0x000fe20003f65070 */
[----:B------:R-:W1:Y:S03]  /*7130*/  LDCU.64 UR4, c[0x0][0x358] ;  /* 0x00006b00ff0477ac */ /* 0x000e660008000a00 */
[----:B------:R-:W-:Y:S11]  /*7140*/  ISETP.NE.AND.EX P3, PT, R77, RZ, PT, P3 ;  /* 0x000000ff4d00720c */ /* 0x000ff60003f65330 */
[----:B------:R-:W-:Y:S02]  /*7150*/  @!UPT UIADD3 URZ, UPT, UPT, URZ, URZ, URZ ;  /* 0x000000fffffff290 */ /* 0x000fe4000fffe0ff */
[----:B------:R-:W2:Y:S01]  /*7160*/  @P3 LDC.64 R2, c[0x0][0xca8] ;  /* 0x00032a00ff023b82 */ /* 0x000ea20000000a00 */
[----:B------:R-:W-:Y:S04]  /*7170*/  @P3 IMAD R0, R78, UR36, RZ ;  /* 0x000000244e003c24 */ /* 0x000fe8000f8e02ff */
[----:B--2---:R-:W-:Y:S05]  /*7180*/  @P3 IMAD.WIDE R2, R0, 0x4, R2 ;  /* 0x0000000400023825 */ /* 0x004fea00078e0202 */
[----:B-1---5:R1:W5:Y:S02]  /*7190*/  @P3 LDG.E R38, desc[UR4][R2.64] ;  /* 0x0000000402263981 */ /* 0x022364000c1e1900 */
[----:B-1----:R-:W2:Y:S02]  /*71a0*/  @!P3 LDC R38, c[0x0][0xca0] ;  /* 0x00032800ff26bb82 */ /* 0x002ea40000000800 */
.L_x_113:
[----:B-----5:R-:W-:Y:S01]  /*71b0*/  FSETP.NEU.AND P3, PT, R41, RZ, PT ;  /* 0x000000ff2900720b */ /* 0x020fe20003f6d000 */
[----:B------:R-:W-:Y:S01]  /*71c0*/  ULOP3.LUT UR4, UR54, 0x1, URZ, 0x3c, !UPT ;  /* 0x0000000136047892 */ /* 0x000fe2000f8e3cff */
[----:B------:R-:W-:Y:S01]  /*71d0*/  SEL R4, RZ, 0xffffffff, P2 ;  /* 0xffffffffff047807 */ /* 0x000fe20001000000 */
[----:B------:R-:W-:Y:S01]  /*71e0*/  IMAD.U32 R110, RZ, RZ, UR46 ;  /* 0x0000002eff6e7e24 */ /* 0x000fe2000f8e00ff */
[----:B------:R-:W-:Y:S01]  /*71f0*/  @P1 LOP3.LUT P2, RZ, R84, 0xff, RZ, 0xc0, !PT ;  /* 0x000000ff54ff1812 */ /* 0x000fe2000784c0ff */
[----:B------:R-:W-:Y:S01]  /*7200*/  IMAD.SHL.U32 R81, R93, 0x10, RZ ;  /* 0x000000105d517824 */ /* 0x000fe200078e00ff */
[----:B------:R-:W-:Y:S01]  /*7210*/  @P1 SEL R3, RZ, 0xffffffff, P3 ;  /* 0xffffffffff031807 */ /* 0x000fe20001800000 */
[----:B------:R-:W-:Y:S01]  /*7220*/  IMAD.U32 R111, RZ, RZ, UR4 ;  /* 0x00000004ff6f7e24 */ /* 0x000fe2000f8e00ff */
[----:B------:R-:W-:Y:S01]  /*7230*/  LEA R89, R36, UR47, 0x3 ;  /* 0x0000002f24597c11 */ /* 0x000fe2000f8e18ff */
[----:B------:R-:W-:Y:S01]  /*7240*/  IMAD.SHL.U32 R110, R110, 0x2000, RZ ;  /* 0x000020006e6e7824 */ /* 0x000fe200078e00ff */
[----:B------:R-:W-:Y:S01]  /*7250*/  @P0 SEL R3, R4, R3, !P2 ;  /* 0x0000000304030207 */ /* 0x000fe20005000000 */
[----:B------:R-:W-:Y:S01]  /*7260*/  IMAD.SHL.U32 R80, R92, 0x10, RZ ;  /* 0x000000105c507824 */ /* 0x000fe200078e00ff */
[----:B------:R-:W-:Y:S01]  /*7270*/  SHF.L.U32 R2, R95, 0x1f, RZ ;  /* 0x0000001f5f027819 */ /* 0x000fe200000006ff */
[----:B------:R-:W-:Y:S01]  /*7280*/  IMAD.IADD R82, R97, 0x1, R110 ;  /* 0x0000000161527824 */ /* 0x000fe200078e026e */
[----:B------:R-:W-:Y:S01]  /*7290*/  @P1 LOP3.LUT R3, R3, 0x1, RZ, 0xc0, !PT ;  /* 0x0000000103031812 */ /* 0x000fe200078ec0ff */
[----:B------:R-:W-:Y:S01]  /*72a0*/  BSSY B1, `(.L_x_114) ;  /* 0x0000039000017945 */ /* 0x000fe20003800000 */
[----:B------:R-:W-:Y:S01]  /*72b0*/  PLOP3.LUT P2, PT, PT, PT, UP1, 0x80, 0x8 ;  /* 0x000000000008781c */ /* 0x000fe20003f4f018 */
[----:B------:R-:W-:Y:S01]  /*72c0*/  IMAD.IADD R83, R82, 0x1, R81 ;  /* 0x0000000152537824 */ /* 0x000fe200078e0251 */
[----:B------:R-:W-:Y:S01]  /*72d0*/  ISETP.NE.U32.OR P5, PT, R3, 0x1, !P1 ;  /* 0x000000010300780c */ /* 0x000fe20004fa5470 */
[----:B------:R-:W-:Y:S01]  /*72e0*/  IMAD.U32 R3, RZ, RZ, UR46 ;  /* 0x0000002eff037e24 */ /* 0x000fe2000f8e00ff */
[----:B------:R-:W-:Y:S01]  /*72f0*/  LOP3.LUT P4, R90, R84, 0xff, RZ, 0xc0, !PT ;  /* 0x000000ff545a7812 */ /* 0x000fe2000788c0ff */
[----:B------:R-:W-:Y:S01]  /*7300*/  IMAD.MOV.U32 R109, RZ, RZ, 0x1 ;  /* 0x00000001ff6d7424 */ /* 0x000fe200078e00ff */
[----:B------:R-:W-:Y:S01]  /*7310*/  P2R R108, PR, RZ, 0x20 ;  /* 0x00000020ff6c7803 */ /* 0x000fe20000000000 */
[----:B------:R-:W-:Y:S01]  /*7320*/  IMAD R39, R36, 0x40, R37 ;  /* 0x0000004024277824 */ /* 0x000fe200078e0225 */
[----:B------:R-:W-:Y:S01]  /*7330*/  LEA R0, R3, UR47, 0x3 ;  /* 0x0000002f03007c11 */ /* 0x000fe2000f8e18ff */
[----:B------:R-:W-:Y:S01]  /*7340*/  IMAD.U32 R112, RZ, RZ, UR46 ;  /* 0x0000002eff707e24 */ /* 0x000fe2000f8e00ff */
[----:B------:R-:W-:Y:S02]  /*7350*/  SEL R3, RZ, 0xffffffff, P3 ;  /* 0xffffffffff037807 */ /* 0x000fe40001800000 */
[----:B------:R-:W-:Y:S02]  /*7360*/  CS2R R74, SRZ ;  /* 0x00000000004a7805 */ /* 0x000fe4000001ff00 */
[----:B------:R-:W-:Y:S02]  /*7370*/  CS2R R72, SRZ ;  /* 0x0000000000487805 */ /* 0x000fe4000001ff00 */
[----:B------:R-:W-:Y:S02]  /*7380*/  CS2R R66, SRZ ;  /* 0x0000000000427805 */ /* 0x000fe4000001ff00 */
[----:B------:R-:W-:Y:S02]  /*7390*/  @P2 SEL R3, R4, R3, !P4 ;  /* 0x0000000304032207 */ /* 0x000fe40006000000 */
[----:B------:R-:W-:Y:S02]  /*73a0*/  CS2R R64, SRZ ;  /* 0x0000000000407805 */ /* 0x000fe4000001ff00 */
[----:B------:R-:W-:Y:S02]  /*73b0*/  @P5 SHF.L.U32 R5, R111, 0x1f, RZ ;  /* 0x0000001f6f055819 */ /* 0x000fe400000006ff */
[----:B------:R-:W-:Y:S02]  /*73c0*/  CS2R R58, SRZ ;  /* 0x00000000003a7805 */ /* 0x000fe4000001ff00 */
[----:B------:R-:W-:Y:S02]  /*73d0*/  LOP3.LUT R3, R3, 0x1, RZ, 0xc0, !PT ;  /* 0x0000000103037812 */ /* 0x000fe400078ec0ff */
[----:B------:R-:W-:Y:S01]  /*73e0*/  CS2R R56, SRZ ;  /* 0x0000000000387805 */ /* 0x000fe2000001ff00 */
[----:B------:R-:W1:Y:S01]  /*73f0*/  @P5 SYNCS.PHASECHK.TRANS64.TRYWAIT P1, [R0+URZ+0x90], R5 ;  /* 0x00009005000055a7 */ /* 0x000e6200080211ff */
[----:B------:R-:W-:Y:S02]  /*7400*/  CS2R R50, SRZ ;  /* 0x0000000000327805 */ /* 0x000fe4000001ff00 */
[----:B------:R-:W-:Y:S02]  /*7410*/  ISETP.NE.U32.AND P2, PT, R3, 0x1, PT ;  /* 0x000000010300780c */ /* 0x000fe40003f45070 */
[----:B------:R-:W-:Y:S01]  /*7420*/  CS2R R48, SRZ ;  /* 0x0000000000307805 */ /* 0x000fe2000001ff00 */
[----:B------:R-:W-:Y:S01]  /*7430*/  IMAD.IADD R47, R82, 0x1, R80 ;  /* 0x00000001522f7824 */ /* 0x000fe200078e0250 */
[----:B------:R-:W-:Y:S01]  /*7440*/  P2R R113, PR, RZ, 0x4 ;  /* 0x00000004ff717803 */ /* 0x000fe20000000000 */
[----:B------:R-:W-:Y:S01]  /*7450*/  IMAD.IADD R46, R96, 0x1, R83 ;  /* 0x00000001602e7824 */ /* 0x000fe200078e0253 */
[----:B------:R3:W4:Y:S01]  /*7460*/  SYNCS.PHASECHK.TRANS64.TRYWAIT P0, [R89+URZ+0xf0], R2 ;  /* 0x0000f002590075a7 */ /* 0x00072200080011ff */
[----:B-1----:R-:W-:Y:S01]  /*7470*/  @P5 SEL R109, RZ, 0x1, !P1 ;  /* 0x00000001ff6d5807 */ /* 0x002fe20004800000 */
[----:B---3--:R-:W-:Y:S06]  /*7480*/  @!P5 BRA `(.L_x_115) ;  /* 0x000000000068d947 */ /* 0x008fec0003800000 */
[----:B------:R-:W-:Y:S01]  /*7490*/  ISETP.NE.AND P1, PT, R109, RZ, PT ;  /* 0x000000ff6d00720c */ /* 0x000fe20003f25270 */
[----:B------:R-:W-:Y:S01]  /*74a0*/  BSSY B0, `(.L_x_116) ;  /* 0x000000d000007945 */ /* 0x000fe20003800000 */
[----:B------:R-:W-:Y:S02]  /*74b0*/  CS2R R50, SRZ ;  /* 0x0000000000327805 */ /* 0x000fe4000001ff00 */
[----:B------:R-:W-:Y:S02]  /*74c0*/  CS2R R48, SRZ ;  /* 0x0000000000307805 */ /* 0x000fe4000001ff00 */
[----:B------:R-:W-:Y:S02]  /*74d0*/  CS2R R58, SRZ ;  /* 0x00000000003a7805 */ /* 0x000fe4000001ff00 */
[----:B------:R-:W-:Y:S02]  /*74e0*/  CS2R R56, SRZ ;  /* 0x0000000000387805 */ /* 0x000fe4000001ff00 */
[----:B------:R-:W-:Y:S02]  /*74f0*/  CS2R R66, SRZ ;  /* 0x0000000000427805 */ /* 0x000fe4000001ff00 */
[----:B------:R-:W-:Y:S02]  /*7500*/  CS2R R64, SRZ ;  /* 0x0000000000407805 */ /* 0x000fe4000001ff00 */
[----:B------:R-:W-:Y:S02]  /*7510*/  CS2R R74, SRZ ;  /* 0x00000000004a7805 */ /* 0x000fe4000001ff00 */
[----:B------:R-:W-:Y:S01]  /*7520*/  CS2R R72, SRZ ;  /* 0x0000000000487805 */ /* 0x000fe2000001ff00 */
[----:B------:R-:W-:Y:S06]  /*7530*/  @P1 BRA `(.L_x_117) ;  /* 0x00000000000c1947 */ /* 0x000fec0003800000 */
[----:B------:R-:W-:Y:S04]  /*7540*/  SHF.L.U32 R3, R111, 0x1f, RZ ;  /* 0x0000001f6f037819 */ /* 0x000fe800000006ff */
[----:B------:R-:W1:Y:S02]  /*7550*/  SYNCS.PHASECHK.TRANS64.TRYWAIT P1, [R0+URZ+0x90], R3 ;  /* 0x00009003000075a7 */ /* 0x000e6400080211ff */
[----:B-1----:R-:W-:Y:S05]  /*7560*/  @!P1 BRA `(.L_x_118) ;  /* 0x0000002400fc9947 */ /* 0x002fea0003800000 */
.L_x_117:
[----:B------:R-:W-:Y:S05]  /*7570*/  BSYNC B0 ;  /* 0x0000000000007941 */ /* 0x000fea0003800000 */
.L_x_116:
[----:B------:R-:W-:Y:S01]  /*7580*/  ISETP.NE.AND P1, PT, R113, RZ, PT ;  /* 0x000000ff7100720c */ /* 0x000fe20003f25270 */
[----:B------:R-:W-:Y:S04]  /*7590*/  UIADD3 UR4, UPT, UPT, UR46, 0x1, URZ ;  /* 0x000000012e047890 */ /* 0x000fe8000fffe0ff */
[----:B------:R-:W-:Y:S04]  /*75a0*/  UISETP.NE.AND UP0, UPT, UR4, 0x3, UPT ;  /* 0x000000030400788c */ /* 0x000fe8000bf05270 */
[----:B------:R-:W-:Y:S02]  /*75b0*/  USEL UR5, URZ, 0x1, UP0 ;  /* 0x00000001ff057887 */ /* 0x000fe40008000000 */
[----:B------:R-:W-:Y:S02]  /*75c0*/  USEL UR4, UR4, URZ, UP0 ;  /* 0x000000ff04047287 */ /* 0x000fe40008000000 */
[----:B------:R3:W1:Y:S02]  /*75d0*/  @P1 LDS.128 R48, [R82] ;  /* 0x0000000052301984 */ /* 0x0006640000000c00 */
[----:B------:R-:W-:Y:S02]  /*75e0*/  LOP3.LUT R111, R111, UR5, RZ, 0x3c, !PT ;  /* 0x000000056f6f7c12 */ /* 0x000fe4000f8e3cff */
[----:B------:R3:W1:Y:S01]  /*75f0*/  @P1 LDS.128 R56, [R83+0x10] ;  /* 0x0000100053381984 */ /* 0x0006620000000c00 */
[----:B------:R-:W-:Y:S03]  /*7600*/  IMAD.U32 R112, RZ, RZ, UR4 ;  /* 0x00000004ff707e24 */ /* 0x000fe6000f8e00ff */
[----:B------:R3:W1:Y:S04]  /*7610*/  @P1 LDS.128 R64, [R47+0x20] ;  /* 0x000020002f401984 */ /* 0x0006680000000c00 */
[----:B------:R3:W1:Y:S02]  /*7620*/  @P1 LDS.128 R72, [R46+0x10] ;  /* 0x000010002e481984 */ /* 0x0006640000000c00 */
.L_x_115:
[----:B------:R-:W-:Y:S05]  /*7630*/  BSYNC B1 ;  /* 0x0000000000017941 */ /* 0x000fea0003800000 */
.L_x_114:
[----:B-1----:R-:W-:Y:S04]  /*7640*/  SHF.R.U32.HI R0, RZ, 0x15, R39 ;  /* 0x00000015ff007819 */ /* 0x002fe80000011627 */
[----:B------:R-:W-:Y:S01]  /*7650*/  LOP3.LUT P1, RZ, R0, 0x3, R85, 0x48, !PT ;  /* 0x0000000300ff7812 */ /* 0x000fe20007824855 */
[----:B------:R-:W-:Y:S01]  /*7660*/  @!UPT UIADD3 URZ, UPT, UPT, URZ, URZ, URZ ;  /* 0x000000fffffff290 */ /* 0x000fe2000fffe0ff */
[----:B----4-:R-:W-:Y:S11]  /*7670*/  @P0 BRA `(.L_x_119) ;  /* 0x0000000000080947 */ /* 0x010ff60003800000 */
[----:B------:R-:W1:Y:S02]  /*7680*/  SYNCS.PHASECHK.TRANS64.TRYWAIT P0, [R89+URZ+0xf0], R2 ;  /* 0x0000f002590075a7 */ /* 0x000e6400080011ff */
[----:B-1----:R-:W-:Y:S05]  /*7690*/  @!P0 BRA `(.L_x_120) ;  /* 0x0000002400c48947 */ /* 0x002fea0003800000 */
.L_x_119:
[----:B------:R-:W-:Y:S05]  /*76a0*/  @!P1 BRA `(.L_x_121) ;  /* 0x0000000000409947 */ /* 0x000fea0003800000 */
[----:B------:R-:W4:Y:S01]  /*76b0*/  LDCU.64 UR8, c[0x4][0x70] ;  /* 0x01000e00ff0877ac */ /* 0x000f220008000a00 */
[----:B------:R-:W-:Y:S01]  /*76c0*/  MOV R3, 0x0 ;  /* 0x0000000000037802 */ /* 0x000fe20000000f00 */
[----:B------:R-:W-:Y:S02]  /*76d0*/  HFMA2 R12, -RZ, RZ, 0, 5.9604644775390625e-08 ;  /* 0x00000001ff0c7431 */ /* 0x000fe400000001ff */
[----:B------:R-:W-:Y:S02]  /*76e0*/  IMAD.MOV.U32 R8, RZ, RZ, 0x192 ;  /* 0x00000192ff087424 */ /* 0x000fe400078e00ff */
[----:B------:R-:W-:Y:S01]  /*76f0*/  IMAD.MOV.U32 R13, RZ, RZ, RZ ;  /* 0x000000ffff0d7224 */ /* 0x000fe200078e00ff */
[----:B------:R-:W5:Y:S01]  /*7700*/  LDCU.64 UR6, c[0x4][0x78] ;  /* 0x01000f00ff0677ac */ /* 0x000f620008000a00 */
[----:B-1----:R-:W1:Y:S01]  /*7710*/  LDC.64 R2, c[0x4][R3] ;  /* 0x0100000003027b82 */ /* 0x002e620000000a00 */
[----:B------:R-:W2:Y:S01]  /*7720*/  LDCU.64 UR4, c[0x4][0x10] ;  /* 0x01000200ff0477ac */ /* 0x000ea20008000a00 */
[----:B----4-:R-:W-:Y:S01]  /*7730*/  MOV R5, UR9 ;  /* 0x0000000900057c02 */ /* 0x010fe20008000f00 */
[----:B------:R-:W-:Y:S01]  /*7740*/  IMAD.U32 R4, RZ, RZ, UR8 ;  /* 0x00000008ff047e24 */ /* 0x000fe2000f8e00ff */
[----:B-----5:R-:W-:Y:S01]  /*7750*/  MOV R7, UR7 ;  /* 0x0000000700077c02 */ /* 0x020fe20008000f00 */
[----:B------:R-:W-:Y:S01]  /*7760*/  IMAD.U32 R6, RZ, RZ, UR6 ;  /* 0x00000006ff067e24 */ /* 0x000fe2000f8e00ff */
[----:B--2---:R-:W-:Y:S01]  /*7770*/  MOV R11, UR5 ;  /* 0x00000005000b7c02 */ /* 0x004fe20008000f00 */
[----:B------:R-:W-:Y:S02]  /*7780*/  IMAD.U32 R10, RZ, RZ, UR4 ;  /* 0x00000004ff0a7e24 */ /* 0x000fe4000f8e00ff */
[----:B------:R-:W-:Y:S07]  /*7790*/  LEPC R20, `(.L_x_121) ;  /* 0x000000001014794e */ /* 0x000fee0000000000 */
[----:B-1-3--:R-:W-:Y:S05]  /*77a0*/  CALL.ABS.NOINC R2 ;  /* 0x0000000002007343 */ /* 0x00afea0003c00000 */
.L_x_121:
[C---:B------:R-:W-:Y:S01]  /*77b0*/  SHF.L.U32 R40, R48.reuse, 0x10, RZ ;  /* 0x0000001030287819 */ /* 0x040fe200000006ff */
[----:B------:R-:W-:Y:S05]  /*77c0*/  WARPSYNC.ALL ;  /* 0x0000000000007948 */ /* 0x000fea0003800000 */
[----:B------:R-:W-:Y:S01]  /*77d0*/  R2UR UR4, R39 ;  /* 0x00000000270472ca */ /* 0x000fe200000e0000 */
[----:B------:R-:W-:Y:S01]  /*77e0*/  BSSY.RECONVERGENT B0, `(.L_x_122) ;  /* 0x0000087000007945 */ /* 0x000fe20003800200 */
[----:B------:R-:W-:Y:S02]  /*77f0*/  LOP3.LUT R43, R48, 0xffff0000, RZ, 0xc0, !PT ;  /* 0xffff0000302b7812 */ /* 0x000fe400078ec0ff */
[----:B------:R-:W-:Y:S02]  /*7800*/  SHF.L.U32 R42, R49, 0x10, RZ ;  /* 0x00000010312a7819 */ /* 0x000fe400000006ff */
[----:B------:R-:W-:Y:S02]  /*7810*/  SHF.L.U32 R45, R51, 0x10, RZ ;  /* 0x00000010332d7819 */ /* 0x000fe400000006ff */
[----:B------:R-:W-:Y:S02]  /*7820*/  LOP3.LUT R44, R75, 0xffff0000, RZ, 0xc0, !PT ;  /* 0xffff00004b2c7812 */ /* 0x000fe400078ec0ff */
[----:B------:R-:W-:Y:S03]  /*7830*/  ISETP.NE.AND P0, PT, R98, RZ, PT ;  /* 0x000000ff6200720c */ /* 0x000fe60003f05270 */
[----:B------:R-:W2:Y:S02]  /*7840*/  LDTM.x32 R4, tmem[UR4] ;  /* 0x00000004000479ee */ /* 0x000ea400082c0000 */
[C---:B--2---:R-:W-:Y:S01]  /*7850*/  FMUL R0, R38.reuse, R4 ;  /* 0x0000000426007220 */ /* 0x044fe20000400000 */
[C---:B-1----:R-:W-:Y:S01]  /*7860*/  FMUL R2, R38.reuse, R5 ;  /* 0x0000000526027220 */ /* 0x042fe20000400000 */
[C---:B------:R-:W-:Y:S01]  /*7870*/  FMUL R3, R38.reuse, R6 ;  /* 0x0000000626037220 */ /* 0x040fe20000400000 */
[----:B------:R-:W-:Y:S01]  /*7880*/  FMUL R7, R38, R7 ;  /* 0x0000000726077220 */ /* 0x000fe20000400000 */
[----:B------:R-:W-:Y:S01]  /*7890*/  FFMA R0, R41, R40, R0 ;  /* 0x0000002829007223 */ /* 0x000fe20000000000 */
[----:B------:R-:W-:Y:S01]  /*78a0*/  LOP3.LUT R40, R49, 0xffff0000, RZ, 0xc0, !PT ;  /* 0xffff000031287812 */ /* 0x000fe200078ec0ff */
[C---:B------:R-:W-:Y:S01]  /*78b0*/  FFMA R2, R41.reuse, R43, R2 ;  /* 0x0000002b29027223 */ /* 0x040fe20000000002 */
[C---:B------:R-:W-:Y:S01]  /*78c0*/  SHF.L.U32 R43, R50.reuse, 0x10, RZ ;  /* 0x00000010322b7819 */ /* 0x040fe200000006ff */
[C---:B------:R-:W-:Y:S01]  /*78d0*/  FFMA R3, R41.reuse, R42, R3 ;  /* 0x0000002a29037223 */ /* 0x040fe20000000003 */
[----:B------:R-:W-:Y:S01]  /*78e0*/  LOP3.LUT R42, R50, 0xffff0000, RZ, 0xc0, !PT ;  /* 0xffff0000322a7812 */ /* 0x000fe200078ec0ff */
[----:B------:R-:W-:Y:S01]  /*78f0*/  FMUL R4, R38, R8 ;  /* 0x0000000826047220 */ /* 0x000fe20000400000 */
[----:B------:R-:W-:Y:S01]  /*7900*/  F2FP.BF16.F32.PACK_AB R52, R2, R0 ;  /* 0x000000000234723e */ /* 0x000fe200000010ff */
[----:B------:R-:W-:Y:S01]  /*7910*/  FFMA R7, R41, R40, R7 ;  /* 0x0000002829077223 */ /* 0x000fe20000000007 */
[----:B------:R-:W-:Y:S01]  /*7920*/  LOP3.LUT R40, R51, 0xffff0000, RZ, 0xc0, !PT ;  /* 0xffff000033287812 */ /* 0x000fe200078ec0ff */
[C---:B------:R-:W-:Y:S01]  /*7930*/  FMUL R5, R38.reuse, R9 ;  /* 0x0000000926057220 */ /* 0x040fe20000400000 */
[C---:B------:R-:W-:Y:S01]  /*7940*/  FMUL R6, R38.reuse, R10 ;  /* 0x0000000a26067220 */ /* 0x040fe20000400000 */
[----:B------:R-:W-:Y:S01]  /*7950*/  FMUL R11, R38, R11 ;  /* 0x0000000b260b7220 */ /* 0x000fe20000400000 */
[----:B------:R-:W-:Y:S01]  /*7960*/  F2FP.BF16.F32.PACK_AB R53, R7, R3 ;  /* 0x000000030735723e */ /* 0x000fe200000010ff */
[C---:B------:R-:W-:Y:S01]  /*7970*/  FFMA R4, R41.reuse, R43, R4 ;  /* 0x0000002b29047223 */ /* 0x040fe20000000004 */
[C---:B------:R-:W-:Y:S01]  /*7980*/  SHF.L.U32 R43, R56.reuse, 0x10, RZ ;  /* 0x00000010382b7819 */ /* 0x040fe200000006ff */
[----:B------:R-:W-:Y:S01]  /*7990*/  FFMA R5, R41, R42, R5 ;  /* 0x0000002a29057223 */ /* 0x000fe20000000005 */
[----:B------:R-:W-:Y:S01]  /*79a0*/  LOP3.LUT R42, R57, 0xffff0000, RZ, 0xc0, !PT ;  /* 0xffff0000392a7812 */ /* 0x000fe200078ec0ff */
[----:B------:R-:W-:Y:S01]  /*79b0*/  FFMA R6, R41, R45, R6 ;  /* 0x0000002d29067223 */ /* 0x000fe20000000006 */
[----:B------:R-:W-:Y:S01]  /*79c0*/  SHF.L.U32 R45, R57, 0x10, RZ ;  /* 0x00000010392d7819 */ /* 0x000fe200000006ff */
[----:B------:R-:W-:Y:S01]  /*79d0*/  FFMA R11, R41, R40, R11 ;  /* 0x00000028290b7223 */ /* 0x000fe2000000000b */
[----:B------:R-:W-:Y:S01]  /*79e0*/  LOP3.LUT R40, R56, 0xffff0000, RZ, 0xc0, !PT ;  /* 0xffff000038287812 */ /* 0x000fe200078ec0ff */
[C---:B------:R-:W-:Y:S01]  /*79f0*/  FMUL R8, R38.reuse, R12 ;  /* 0x0000000c26087220 */ /* 0x040fe20000400000 */
[----:B------:R-:W-:Y:S01]  /*7a00*/  F2FP.BF16.F32.PACK_AB R54, R5, R4 ;  /* 0x000000040536723e */ /* 0x000fe200000010ff */
[C---:B------:R-:W-:Y:S01]  /*7a10*/  FMUL R9, R38.reuse, R13 ;  /* 0x0000000d26097220 */ /* 0x040fe20000400000 */
[----:B------:R-:W-:Y:S01]  /*7a20*/  F2FP.BF16.F32.PACK_AB R55, R11, R6 ;  /* 0x000000060b37723e */ /* 0x000fe200000010ff */
[C---:B------:R-:W-:Y:S01]  /*7a30*/  FMUL R10, R38.reuse, R14 ;  /* 0x0000000e260a7220 */ /* 0x040fe20000400000 */
[----:B------:R-:W-:Y:S01]  /*7a40*/  FMUL R15, R38, R15 ;  /* 0x0000000f260f7220 */ /* 0x000fe20000400000 */
[----:B------:R-:W-:Y:S01]  /*7a50*/  FFMA R8, R41, R43, R8 ;  /* 0x0000002b29087223 */ /* 0x000fe20000000008 */
[----:B------:R-:W-:Y:S01]  /*7a60*/  SHF.L.U32 R43, R59, 0x10, RZ ;  /* 0x000000103b2b7819 */ /* 0x000fe200000006ff */
[C---:B------:R-:W-:Y:S01]  /*7a70*/  FFMA R9, R41.reuse, R40, R9 ;  /* 0x0000002829097223 */ /* 0x040fe20000000009 */
[C---:B------:R-:W-:Y:S01]  /*7a80*/  SHF.L.U32 R40, R58.reuse, 0x10, RZ ;  /* 0x000000103a287819 */ /* 0x040fe200000006ff */
        /* <DEDUP_REMOVED lines=8> */
[----:B------:R-:W-:Y:S01]  /*7b10*/  FMUL R14, R38, R18 ;  /* 0x00000012260e7220 */ /* 0x000fe20000400000 */
[----:B------:R-:W-:Y:S01]  /*7b20*/  FFMA R12, R41, R40, R12 ;  /* 0x00000028290c7223 */ /* 0x000fe2000000000c */
[----:B------:R-:W-:Y:S01]  /*7b30*/  LOP3.LUT R40, R59, 0xffff0000, RZ, 0xc0, !PT ;  /* 0xffff00003b287812 */ /* 0x000fe200078ec0ff */
[C---:B------:R-:W-:Y:S01]  /*7b40*/  FFMA R13, R41.reuse, R42, R13 ;  /* 0x0000002a290d7223 */ /* 0x040fe2000000000d */
[----:B------:R-:W-:Y:S01]  /*7b50*/  LOP3.LUT R42, R64, 0xffff0000, RZ, 0xc0, !PT ;  /* 0xffff0000402a7812 */ /* 0x000fe200078ec0ff */
[----:B------:R-:W-:Y:S01]  /*7b60*/  FMUL R19, R38, R19 ;  /* 0x0000001326137220 */ /* 0x000fe20000400000 */
[----:B------:R-:W-:Y:S01]  /*7b70*/  FFMA R14, R41, R43, R14 ;  /* 0x0000002b290e7223 */ /* 0x000fe2000000000e */
[----:B------:R-:W-:Y:S01]  /*7b80*/  SHF.L.U32 R43, R64, 0x10, RZ ;  /* 0x00000010402b7819 */ /* 0x000fe200000006ff */
[----:B------:R1:W-:Y:S01]  /*7b90*/  STS.128 [R82], R52 ;  /* 0x0000003452007388 */ /* 0x0003e20000000c00 */
[----:B------:R-:W-:Y:S01]  /*7ba0*/  F2FP.BF16.F32.PACK_AB R62, R13, R12 ;  /* 0x0000000c0d3e723e */ /* 0x000fe200000010ff */
[C---:B------:R-:W-:Y:S01]  /*7bb0*/  FMUL R16, R38.reuse, R20 ;  /* 0x0000001426107220 */ /* 0x040fe20000400000 */
        /* <DEDUP_REMOVED lines=8> */
[C---:B------:R-:W-:Y:S01]  /*7c40*/  FFMA R17, R41.reuse, R42, R17 ;  /* 0x0000002a29117223 */ /* 0x040fe20000000011 */
[----:B------:R-:W-:Y:S01]  /*7c50*/  FFMA R18, R41, R45, R18 ;  /* 0x0000002d29127223 */ /* 0x000fe20000000012 */
[----:B------:R1:W-:Y:S01]  /*7c60*/  STS.128 [R83+0x10], R60 ;  /* 0x0000103c53007388 */ /* 0x0003e20000000c00 */
[----:B------:R-:W-:Y:S01]  /*7c70*/  SHF.L.U32 R45, R67, 0x10, RZ ;  /* 0x00000010432d7819 */ /* 0x000fe200000006ff */
[----:B------:R-:W-:Y:S01]  /*7c80*/  FFMA R23, R41, R40, R23 ;  /* 0x0000002829177223 */ /* 0x000fe20000000017 */
[----:B------:R-:W-:Y:S01]  /*7c90*/  LOP3.LUT R40, R66, 0xffff0000, RZ, 0xc0, !PT ;  /* 0xffff000042287812 */ /* 0x000fe200078ec0ff */
[C---:B------:R-:W-:Y:S01]  /*7ca0*/  FMUL R20, R38.reuse, R24 ;  /* 0x0000001826147220 */ /* 0x040fe20000400000 */
[----:B------:R-:W-:Y:S01]  /*7cb0*/  LOP3.LUT R42, R67, 0xffff0000, RZ, 0xc0, !PT ;  /* 0xffff0000432a7812 */ /* 0x000fe200078ec0ff */
[C---:B------:R-:W-:Y:S01]  /*7cc0*/  FMUL R21, R38.reuse, R25 ;  /* 0x0000001926157220 */ /* 0x040fe20000400000 */
[----:B------:R-:W-:Y:S01]  /*7cd0*/  F2FP.BF16.F32.PACK_AB R68, R17, R16 ;  /* 0x000000101144723e */ /* 0x000fe200000010ff */
[C---:B------:R-:W-:Y:S01]  /*7ce0*/  FMUL R22, R38.reuse, R26 ;  /* 0x0000001a26167220 */ /* 0x040fe20000400000 */
[----:B------:R-:W-:Y:S01]  /*7cf0*/  FMUL R27, R38, R27 ;  /* 0x0000001b261b7220 */ /* 0x000fe20000400000 */
[C---:B------:R-:W-:Y:S01]  /*7d00*/  FFMA R20, R41.reuse, R43, R20 ;  /* 0x0000002b29147223 */ /* 0x040fe20000000014 */
[C---:B------:R-:W-:Y:S01]  /*7d10*/  FFMA R21, R41.reuse, R40, R21 ;  /* 0x0000002829157223 */ /* 0x040fe20000000015 */
[C---:B------:R-:W-:Y:S01]  /*7d20*/  FFMA R22, R41.reuse, R45, R22 ;  /* 0x0000002d29167223 */ /* 0x040fe20000000016 */
[----:B------:R-:W-:Y:S01]  /*7d30*/  FFMA R27, R41, R42, R27 ;  /* 0x0000002a291b7223 */ /* 0x000fe2000000001b */
[----:B------:R-:W-:Y:S01]  /*7d40*/  SHF.L.U32 R40, R72, 0x10, RZ ;  /* 0x0000001048287819 */ /* 0x000fe200000006ff */
[----:B------:R-:W-:Y:S01]  /*7d50*/  FMUL R24, R38, R28 ;  /* 0x0000001c26187220 */ /* 0x000fe20000400000 */
[----:B------:R-:W-:Y:S01]  /*7d60*/  LOP3.LUT R42, R72, 0xffff0000, RZ, 0xc0, !PT ;  /* 0xffff0000482a7812 */ /* 0x000fe200078ec0ff */
[C---:B------:R-:W-:Y:S01]  /*7d70*/  FMUL R25, R38.reuse, R29 ;  /* 0x0000001d26197220 */ /* 0x040fe20000400000 */
[----:B------:R-:W-:Y:S01]  /*7d80*/  SHF.L.U32 R43, R73, 0x10, RZ ;  /* 0x00000010492b7819 */ /* 0x000fe200000006ff */
[C---:B------:R-:W-:Y:S01]  /*7d90*/  FMUL R26, R38.reuse, R30 ;  /* 0x0000001e261a7220 */ /* 0x040fe20000400000 */
[C---:B------:R-:W-:Y:S01]  /*7da0*/  FFMA R24, R41.reuse, R40, R24 ;  /* 0x0000002829187223 */ /* 0x040fe20000000018 */
[----:B------:R-:W-:Y:S01]  /*7db0*/  FFMA R25, R41, R42, R25 ;  /* 0x0000002a29197223 */ /* 0x000fe20000000019 */
[----:B------:R-:W-:Y:S01]  /*7dc0*/  LOP3.LUT R40, R73, 0xffff0000, RZ, 0xc0, !PT ;  /* 0xffff000049287812 */ /* 0x000fe200078ec0ff */
[----:B------:R-:W-:Y:S01]  /*7dd0*/  FFMA R26, R41, R43, R26 ;  /* 0x0000002b291a7223 */ /* 0x000fe2000000001a */
[----:B------:R-:W-:Y:S01]  /*7de0*/  FMUL R31, R38, R31 ;  /* 0x0000001f261f7220 */ /* 0x000fe20000400000 */
[----:B------:R-:W-:Y:S01]  /*7df0*/  SHF.L.U32 R43, R74, 0x10, RZ ;  /* 0x000000104a2b7819 */ /* 0x000fe200000006ff */
[----:B------:R-:W-:Y:S01]  /*7e00*/  FMUL R28, R38, R32 ;  /* 0x00000020261c7220 */ /* 0x000fe20000400000 */
[----:B------:R-:W-:Y:S01]  /*7e10*/  LOP3.LUT R42, R74, 0xffff0000, RZ, 0xc0, !PT ;  /* 0xffff00004a2a7812 */ /* 0x000fe200078ec0ff */
[C---:B------:R-:W-:Y:S01]  /*7e20*/  FMUL R29, R38.reuse, R33 ;  /* 0x00000021261d7220 */ /* 0x040fe20000400000 */
[----:B------:R-:W-:Y:S01]  /*7e30*/  SHF.L.U32 R45, R75, 0x10, RZ ;  /* 0x000000104b2d7819 */ /* 0x000fe200000006ff */
[C---:B------:R-:W-:Y:S01]  /*7e40*/  FMUL R30, R38.reuse, R34 ;  /* 0x00000022261e7220 */ /* 0x040fe20000400000 */
[----:B------:R-:W-:Y:S01]  /*7e50*/  FFMA R31, R41, R40, R31 ;  /* 0x00000028291f7223 */ /* 0x000fe2000000001f */
[----:B------:R-:W-:Y:S01]  /*7e60*/  FMUL R35, R38, R35 ;  /* 0x0000002326237220 */ /* 0x000fe20000400000 */
[----:B------:R-:W-:Y:S01]  /*7e70*/  F2FP.BF16.F32.PACK_AB R69, R23, R18 ;  /* 0x000000121745723e */ /* 0x000fe200000010ff */
[----:B------:R-:W-:Y:S01]  /*7e80*/  FFMA R28, R41, R43, R28 ;  /* 0x0000002b291c7223 */ /* 0x000fe2000000001c */
[----:B------:R-:W-:Y:S01]  /*7e90*/  F2FP.BF16.F32.PACK_AB R70, R21, R20 ;  /* 0x000000141546723e */ /* 0x000fe200000010ff */
[----:B------:R-:W-:Y:S01]  /*7ea0*/  FFMA R29, R41, R42, R29 ;  /* 0x0000002a291d7223 */ /* 0x000fe2000000001d */
[----:B------:R-:W-:Y:S01]  /*7eb0*/  F2FP.BF16.F32.PACK_AB R71, R27, R22 ;  /* 0x000000161b47723e */ /* 0x000fe200000010ff */
[C---:B------:R-:W-:Y:S01]  /*7ec0*/  FFMA R30, R41.reuse, R45, R30 ;  /* 0x0000002d291e7223 */ /* 0x040fe2000000001e */
[----:B------:R-:W-:Y:S01]  /*7ed0*/  FFMA R35, R41, R44, R35 ;  /* 0x0000002c29237223 */ /* 0x000fe20000000023 */
[----:B------:R-:W-:Y:S02]  /*7ee0*/  F2FP.BF16.F32.PACK_AB R104, R25, R24 ;  /* 0x000000181968723e */ /* 0x000fe400000010ff */
[----:B------:R1:W-:Y:S01]  /*7ef0*/  STS.128 [R47+0x20], R68 ;  /* 0x000020442f007388 */ /* 0x0003e20000000c00 */
[----:B------:R-:W-:Y:S02]  /*7f00*/  F2FP.BF16.F32.PACK_AB R105, R31, R26 ;  /* 0x0000001a1f69723e */ /* 0x000fe400000010ff */
[----:B------:R-:W-:Y:S02]  /*7f10*/  F2FP.BF16.F32.PACK_AB R106, R29, R28 ;  /* 0x0000001c1d6a723e */ /* 0x000fe400000010ff */
[----:B------:R-:W-:Y:S05]  /*7f20*/  F2FP.BF16.F32.PACK_AB R107, R35, R30 ;  /* 0x0000001e236b723e */ /* 0x000fea00000010ff */
[----:B------:R1:W-:Y:S01]  /*7f30*/  STS.128 [R46+0x10], R104 ;  /* 0x000010682e007388 */ /* 0x0003e20000000c00 */
[----:B------:R-:W-:Y:S01]  /*7f40*/  @!PT LDS RZ, [RZ] ;  /* 0x00000000fffff984 */ /* 0x000fe20000000800 */
[----:B------:R-:W-:Y:S01]  /*7f50*/  @!PT LDS RZ, [RZ] ;  /* 0x00000000fffff984 */ /* 0x000fe20000000800 */
[----:B------:R-:W-:Y:S01]  /*7f60*/  @!PT LDS RZ, [RZ] ;  /* 0x00000000fffff984 */ /* 0x000fe20000000800 */
[----:B------:R-:W-:Y:S01]  /*7f70*/  @!PT LDS RZ, [RZ] ;  /* 0x00000000fffff984 */ /* 0x000fe20000000800 */
[----:B------:R2:W-:Y:S07]  /*7f80*/  MEMBAR.ALL.CTA ;  /* 0x0000000000007992 */ /* 0x0005ee0000008000 */
[----:B--2---:R-:W2:Y:S02]  /*7f90*/  FENCE.VIEW.ASYNC.S ;  /* 0x00000000000073c6 */ /* 0x004ea40000000000 */
[----:B--2---:R-:W-:Y:S06]  /*7fa0*/  BAR.SYNC.DEFER_BLOCKING 0x1, 0x80 ;  /* 0x0042000000007b1d */ /* 0x004fec0000010000 */
[----:B------:R-:W-:Y:S05]  /*7fb0*/  @P0 BRA `(.L_x_123) ;  /* 0x0000000000240947 */ /* 0x000fea0003800000 */
[----:B------:R-:W2:Y:S01]  /*7fc0*/  LDCU.64 UR6, c[0x0][0x348] ;  /* 0x00006900ff0677ac */ /* 0x000ea20008000a00 */
[----:B------:R-:W-:Y:S01]  /*7fd0*/  R2UR UR5, R110 ;  /* 0x000000006e0572ca */ /* 0x000fe200000e0000 */
[----:B------:R-:W-:Y:S11]  /*7fe0*/  UMOV UR51, UR36 ;  /* 0x0000002400337c82 */ /* 0x000ff60008000000 */
[----:B------:R-:W-:Y:S01]  /*7ff0*/  @!UPT UIADD3 URZ, UPT, UPT, URZ, URZ, URZ ;  /* 0x000000fffffff290 */ /* 0x000fe2000fffe0ff */
[----:B------:R-:W-:Y:S02]  /*8000*/  UIADD3 UR48, UPT, UPT, UR47, 0x200, UR5 ;  /* 0x000002002f307890 */ /* 0x000fe4000fffe005 */
[----:B--2---:R-:W-:Y:S04]  /*8010*/  UIADD3 UR4, UP0, UPT, UR6, 0xa80, URZ ;  /* 0x00000a8006047890 */ /* 0x004fe8000ff1e0ff */
[----:B------:R-:W-:Y:S09]  /*8020*/  UIADD3.X UR5, UPT, UPT, URZ, UR7, URZ, UP0, !UPT ;  /* 0x00000007ff057290 */ /* 0x000ff200087fe4ff */
[----:B------:R2:W-:Y:S02]  /*8030*/  UTMASTG.3D [UR48], [UR4] ;  /* 0x00000030040073b5 */ /* 0x0005e40008010000 */
[----:B--2---:R0:W-:Y:S02]  /*8040*/  UTMACMDFLUSH ;  /* 0x00000000000079b7 */ /* 0x0041e40000000000 */
.L_x_123:
[----:B------:R-:W-:Y:S05]  /*8050*/  BSYNC.RECONVERGENT B0 ;  /* 0x0000000000007941 */ /* 0x000fea0003800200 */
.L_x_122:
[----:B------:R-:W-:Y:S01]  /*8060*/  UIADD3 UR44, UPT, UPT, UR46, 0x1, URZ ;  /* 0x000000012e2c7890 */ /* 0x000fe2000fffe0ff */
[----:B------:R-:W-:Y:S03]  /*8070*/  BSSY.RECONVERGENT B0, `(.L_x_124) ;  /* 0x0000005000007945 */ /* 0x000fe60003800200 */
[----:B------:R-:W-:Y:S04]  /*8080*/  UISETP.NE.AND UP0, UPT, UR44, 0x3, UPT ;  /* 0x000000032c00788c */ /* 0x000fe8000bf05270 */
[----:B------:R-:W-:Y:S01]  /*8090*/  USEL UR45, UR44, URZ, UP0 ;  /* 0x000000ff2c2d7287 */ /* 0x000fe20008000000 */
[----:B------:R-:W-:Y:S11]  /*80a0*/  @P0 BRA `(.L_x_125) ;  /* 0x0000000000040947 */ /* 0x000ff60003800000 */
[----:B------:R-:W-:Y:S04]  /*80b0*/  DEPBAR.LE SB0, 0x1 ;  /* 0x000080400000791a */ /* 0x000fe80000000000 */
.L_x_125:
[----:B------:R-:W-:Y:S05]  /*80c0*/  BSYNC.RECONVERGENT B0 ;  /* 0x0000000000007941 */ /* 0x000fea0003800200 */
.L_x_124:
[----:B------:R-:W-:Y:S01]  /*80d0*/  BAR.SYNC.DEFER_BLOCKING 0x1, 0x80 ;  /* 0x0042000000007b1d */ /* 0x000fe20000010000 */
[----:B------:R-:W-:Y:S01]  /*80e0*/  ISETP.NE.AND P1, PT, R108, RZ, PT ;  /* 0x000000ff6c00720c */ /* 0x000fe20003f25270 */
[----:B------:R-:W-:Y:S01]  /*80f0*/  UISETP.NE.AND UP0, UPT, UR53, URZ, UPT ;  /* 0x000000ff3500728c */ /* 0x000fe2000bf05270 */
[----:B------:R-:W-:Y:S11]  /*8100*/  LEA R2, R112, UR47, 0x3 ;  /* 0x0000002f70027c11 */ /* 0x000ff6000f8e18ff */
[----:B------:R-:W-:Y:S01]  /*8110*/  @P1 SHF.L.U32 R3, R111, 0x1f, RZ ;  /* 0x0000001f6f031819 */ /* 0x000fe200000006ff */
[----:B------:R-:W-:Y:S06]  /*8120*/  BRA.U !UP0, `(.L_x_126) ;  /* 0x0000000108247547 */ /* 0x000fec000b800000 */
[----:B------:R-:W-:Y:S01]  /*8130*/  IMAD.U32 R5, RZ, RZ, UR52 ;  /* 0x00000034ff057e24 */ /* 0x000fe2000f8e00ff */
[----:B------:R-:W-:Y:S01]  /*8140*/  MOV R0, UR57 ;  /* 0x0000003900007c02 */ /* 0x000fe20008000f00 */
[----:B------:R-:W-:Y:S03]  /*8150*/  UIADD3 UR4, UPT, UPT, UR52, 0x1, URZ ;  /* 0x0000000134047890 */ /* 0x000fe6000fffe0ff */
[----:B------:R-:W-:Y:S01]  /*8160*/  @P1 LEA R5, R5, UR47, 0x3 ;  /* 0x0000002f05051c11 */ /* 0x000fe2000f8e18ff */
[----:B------:R-:W-:Y:S04]  /*8170*/  UISETP.NE.AND UP0, UPT, UR4, 0x3, UPT ;  /* 0x000000030400788c */ /* 0x000fe8000bf05270 */
[----:B------:R-:W-:Y:S01]  /*8180*/  @P1 VIADD R5, R5, 0xa8 ;  /* 0x000000a805051836 */ /* 0x000fe20000000000 */
[----:B------:R-:W-:Y:S04]  /*8190*/  USEL UR52, UR4, URZ, UP0 ;  /* 0x000000ff04347287 */ /* 0x000fe80008000000 */
[----:B------:R-:W-:Y:S04]  /*81a0*/  @P1 PRMT R0, R0, 0x654, R5 ;  /* 0x0000065400001816 */ /* 0x000fe80000000005 */
[----:B------:R2:W-:Y:S04]  /*81b0*/  @P1 SYNCS.ARRIVE.TRANS64.RED.A1T0 RZ, [R0+URZ], RZ ;  /* 0x000000ff00ff19a7 */ /* 0x0005e800081004ff */
.L_x_126:
[----:B------:R-:W4:Y:S01]  /*81c0*/  @P1 SYNCS.PHASECHK.TRANS64.TRYWAIT P0, [R2+URZ+0x90], R3 ;  /* 0x00009003020015a7 */ /* 0x000f2200080011ff */
[----:B------:R-:W-:Y:S01]  /*81d0*/  BSSY B1, `(.L_x_127) ;  /* 0x0000015000017945 */ /* 0x000fe20003800000 */
[----:B----4-:R-:W-:Y:S03]  /*81e0*/  @P1 SEL R109, RZ, 0x1, !P0 ;  /* 0x00000001ff6d1807 */ /* 0x010fe60004000000 */
[----:B------:R-:W-:Y:S05]  /*81f0*/  @!P1 BRA `(.L_x_128) ;  /* 0x0000000000489947 */ /* 0x000fea0003800000 */
[----:B------:R-:W-:Y:S01]  /*8200*/  ISETP.NE.AND P1, PT, R113, RZ, PT ;  /* 0x000000ff7100720c */ /* 0x000fe20003f25270 */
[----:B------:R-:W-:Y:S01]  /*8210*/  BSSY B0, `(.L_x_129) ;  /* 0x000000a000007945 */ /* 0x000fe20003800000 */
[----:B------:R-:W-:Y:S11]  /*8220*/  ISETP.NE.AND P0, PT, R109, RZ, PT ;  /* 0x000000ff6d00720c */ /* 0x000ff60003f05270 */
[----:B------:R-:W-:Y:S04]  /*8230*/  @P1 IMAD R112, R112, 0x2000, R97 ;  /* 0x0000200070701824 */ /* 0x000fe800078e0261 */
[----:B------:R-:W-:Y:S01]  /*8240*/  @P1 IMAD.IADD R5, R81, 0x1, R112 ;  /* 0x0000000151051824 */ /* 0x000fe200078e0270 */
[----:B------:R-:W-:Y:S03]  /*8250*/  @P1 IADD3 R3, PT, PT, R80, R112, RZ ;  /* 0x0000007050031210 */ /* 0x000fe60007ffe0ff */
[----:B--2---:R-:W-:Y:S01]  /*8260*/  @P1 IMAD.IADD R0, R96, 0x1, R5 ;  /* 0x0000000160001824 */ /* 0x004fe200078e0205 */
[----:B------:R-:W-:Y:S06]  /*8270*/  @P0 BRA `(.L_x_130) ;  /* 0x00000000000c0947 */ /* 0x000fec0003800000 */
[----:B------:R-:W-:Y:S04]  /*8280*/  SHF.L.U32 R111, R111, 0x1f, RZ ;  /* 0x0000001f6f6f7819 */ /* 0x000fe800000006ff */
[----:B------:R-:W2:Y:S02]  /*8290*/  SYNCS.PHASECHK.TRANS64.TRYWAIT P0, [R2+URZ+0x90], R111 ;  /* 0x0000906f020075a7 */ /* 0x000ea400080011ff */
[----:B--2---:R-:W-:Y:S05]  /*82a0*/  @!P0 BRA `(.L_x_131) ;  /* 0x0000001800d48947 */ /* 0x004fea0003800000 */
.L_x_130:
[----:B------:R-:W-:Y:S05]  /*82b0*/  BSYNC B0 ;  /* 0x0000000000007941 */ /* 0x000fea0003800000 */
.L_x_129:
[----:B------:R-:W-:Y:S11]  /*82c0*/  ISETP.NE.AND P0, PT, R113, RZ, PT ;  /* 0x000000ff7100720c */ /* 0x000ff60003f05270 */
[----:B------:R-:W-:Y:S02]  /*82d0*/  @!UPT UIADD3 URZ, UPT, UPT, URZ, URZ, URZ ;  /* 0x000000fffffff290 */ /* 0x000fe4000fffe0ff */
[----:B------:R4:W1:Y:S04]  /*82e0*/  @P0 LDS.128 R48, [R112] ;  /* 0x0000000070300984 */ /* 0x0008680000000c00 */
[----:B------:R4:W1:Y:S04]  /*82f0*/  @P0 LDS.128 R64, [R3+0x20] ;  /* 0x0000200003400984 */ /* 0x0008680000000c00 */
[----:B------:R4:W1:Y:S04]  /*8300*/  @P0 LDS.128 R56, [R5+0x10] ;  /* 0x0000100005380984 */ /* 0x0008680000000c00 */
[----:B------:R4:W1:Y:S02]  /*8310*/  @P0 LDS.128 R72, [R0+0x10] ;  /* 0x0000100000480984 */ /* 0x0008640000000c00 */
.L_x_128:
[----:B------:R-:W-:Y:S05]  /*8320*/  BSYNC B1 ;  /* 0x0000000000017941 */ /* 0x000fea0003800000 */
.L_x_127:
[----:B--2-4-:R-:W-:Y:S05]  /*8330*/  VIADD R0, R39, 0x20 ;  /* 0x0000002027007836 */ /* 0x014fea0000000000 */
[----:B------:R-:W-:Y:S04]  /*8340*/  SHF.R.U32.HI R0, RZ, 0x15, R0 ;  /* 0x00000015ff007819 */ /* 0x000fe80000011600 */
[----:B------:R-:W-:Y:S11]  /*8350*/  LOP3.LUT P0, RZ, R0, 0x3, R85, 0x48, !PT ;  /* 0x0000000300ff7812 */ /* 0x000ff60007804855 */
[----:B------:R-:W-:Y:S02]  /*8360*/  @!UPT UIADD3 URZ, UPT, UPT, URZ, URZ, URZ ;  /* 0x000000fffffff290 */ /* 0x000fe4000fffe0ff */
[----:B------:R-:W-:Y:S05]  /*8370*/  @!P0 BRA `(.L_x_132) ;  /* 0x0000000000408947 */ /* 0x000fea0003800000 */
[----:B------:R-:W2:Y:S01]  /*8380*/  LDCU.64 UR8, c[0x4][0x70] ;  /* 0x01000e00ff0877ac */ /* 0x000ea20008000a00 */
[----:B------:R-:W-:Y:S01]  /*8390*/  MOV R3, 0x0 ;  /* 0x0000000000037802 */ /* 0x000fe20000000f00 */
[----:B------:R-:W-:Y:S02]  /*83a0*/  HFMA2 R12, -RZ, RZ, 0, 5.9604644775390625e-08 ;  /* 0x00000001ff0c7431 */ /* 0x000fe400000001ff */
[----:B------:R-:W-:Y:S02]  /*83b0*/  IMAD.MOV.U32 R8, RZ, RZ, 0x192 ;  /* 0x00000192ff087424 */ /* 0x000fe400078e00ff */
[----:B------:R-:W-:Y:S01]  /*83c0*/  IMAD.MOV.U32 R13, RZ, RZ, RZ ;  /* 0x000000ffff0d7224 */ /* 0x000fe200078e00ff */
[----:B------:R-:W4:Y:S01]  /*83d0*/  LDCU.64 UR6, c[0x4][0x78] ;  /* 0x01000f00ff0677ac */ /* 0x000f220008000a00 */
[----:B------:R-:W1:Y:S01]  /*83e0*/  LDC.64 R2, c[0x4][R3] ;  /* 0x0100000003027b82 */ /* 0x000e620000000a00 */
[----:B------:R-:W5:Y:S01]  /*83f0*/  LDCU.64 UR4, c[0x4][0x10] ;  /* 0x01000200ff0477ac */ /* 0x000f620008000a00 */
[----:B--2---:R-:W-:Y:S01]  /*8400*/  MOV R5, UR9 ;  /* 0x0000000900057c02 */ /* 0x004fe20008000f00 */
[----:B------:R-:W-:Y:S01]  /*8410*/  IMAD.U32 R4, RZ, RZ, UR8 ;  /* 0x00000008ff047e24 */ /* 0x000fe2000f8e00ff */
[----:B----4-:R-:W-:Y:S01]  /*8420*/  MOV R7, UR7 ;  /* 0x0000000700077c02 */ /* 0x010fe20008000f00 */
[----:B------:R-:W-:Y:S01]  /*8430*/  IMAD.U32 R6, RZ, RZ, UR6 ;  /* 0x00000006ff067e24 */ /* 0x000fe2000f8e00ff */
[----:B-----5:R-:W-:Y:S01]  /*8440*/  MOV R11, UR5 ;  /* 0x00000005000b7c02 */ /* 0x020fe20008000f00 */
[----:B------:R-:W-:Y:S02]  /*8450*/  IMAD.U32 R10, RZ, RZ, UR4 ;  /* 0x00000004ff0a7e24 */ /* 0x000fe4000f8e00ff */
[----:B------:R-:W-:Y:S07]  /*8460*/  LEPC R20, `(.L_x_132) ;  /* 0x000000001014794e */ /* 0x000fee0000000000 */
[----:B-1-3--:R-:W-:Y:S05]  /*8470*/  CALL.ABS.NOINC R2 ;  /* 0x0000000002007343 */ /* 0x00afea0003c00000 */
.L_x_132:
[----:B------:R-:W-:Y:S01]  /*8480*/  ISETP.NE.AND P0, PT, R98, RZ, PT ;  /* 0x000000ff6200720c */ /* 0x000fe20003f05270 */
[----:B------:R-:W-:Y:S05]  /*8490*/  WARPSYNC.ALL ;  /* 0x0000000000007948 */ /* 0x000fea0003800000 */
[----:B------:R-:W-:Y:S01]  /*84a0*/  R2UR UR4, R39 ;  /* 0x00000000270472ca */ /* 0x000fe200000e0000 */
[----:B------:R-:W-:Y:S01]  /*84b0*/  BSSY.RECONVERGENT B0, `(.L_x_133) ;  /* 0x0000090000007945 */ /* 0x000fe20003800200 */
[C---:B-1----:R-:W-:Y:S02]  /*84c0*/  SHF.L.U32 R40, R48.reuse, 0x10, RZ ;  /* 0x0000001030287819 */ /* 0x042fe400000006ff */
[----:B------:R-:W-:Y:S02]  /*84d0*/  LOP3.LUT R42, R48, 0xffff0000, RZ, 0xc0, !PT ;  /* 0xffff0000302a7812 */ /* 0x000fe400078ec0ff */
[C---:B------:R-:W-:Y:S02]  /*84e0*/  SHF.L.U32 R43, R49.reuse, 0x10, RZ ;  /* 0x00000010312b7819 */ /* 0x040fe400000006ff */
[----:B------:R-:W-:Y:S02]  /*84f0*/  LOP3.LUT R44, R49, 0xffff0000, RZ, 0xc0, !PT ;  /* 0xffff0000312c7812 */ /* 0x000fe400078ec0ff */
[C---:B------:R-:W-:Y:S02]  /*8500*/  SHF.L.U32 R45, R50.reuse, 0x10, RZ ;  /* 0x00000010322d7819 */ /* 0x040fe400000006ff */
[----:B---3--:R-:W-:Y:S01]  /*8510*/  LOP3.LUT R46, R50, 0xffff0000, RZ, 0xc0, !PT ;  /* 0xffff0000322e7812 */ /* 0x008fe200078ec0ff */
[----:B------:R-:W1:Y:S01]  /*8520*/  LDTM.x32 R4, tmem[UR4+0x20] ;  /* 0x00002004000479ee */ /* 0x000e6200082c0000 */
[C---:B------:R-:W-:Y:S01]  /*8530*/  SHF.L.U32 R47, R51.reuse, 0x10, RZ ;  /* 0x00000010332f7819 */ /* 0x040fe200000006ff */
[----:B------:R-:W-:Y:S01]  /*8540*/  USHF.L.U32 UR4, UR45, 0xd, URZ ;  /* 0x0000000d2d047899 */ /* 0x000fe200080006ff */
[----:B------:R-:W-:Y:S01]  /*8550*/  LOP3.LUT R48, R51, 0xffff0000, RZ, 0xc0, !PT ;  /* 0xffff000033307812 */ /* 0x000fe200078ec0ff */
[----:B------:R-:W-:Y:S01]  /*8560*/  NOP ;  /* 0x0000000000007918 */ /* 0x000fe20000000000 */
[C---:B------:R-:W-:Y:S02]  /*8570*/  SHF.L.U32 R49, R56.reuse, 0x10, RZ ;  /* 0x0000001038317819 */ /* 0x040fe400000006ff */
[----:B------:R-:W-:Y:S02]  /*8580*/  LOP3.LUT R51, R56, 0xffff0000, RZ, 0xc0, !PT ;  /* 0xffff000038337812 */ /* 0x000fe400078ec0ff */
[C---:B------:R-:W-:Y:S02]  /*8590*/  SHF.L.U32 R50, R57.reuse, 0x10, RZ ;  /* 0x0000001039327819 */ /* 0x040fe400000006ff */
[----:B------:R-:W-:Y:S02]  /*85a0*/  LOP3.LUT R52, R57, 0xffff0000, RZ, 0xc0, !PT ;  /* 0xffff000039347812 */ /* 0x000fe400078ec0ff */
[----:B------:R-:W-:Y:S02]  /*85b0*/  IADD3 R110, PT, PT, R97, UR4, RZ ;  /* 0x00000004616e7c10 */ /* 0x000fe4000fffe0ff */
[C---:B------:R-:W-:Y:S02]  /*85c0*/  SHF.L.U32 R53, R58.reuse, 0x10, RZ ;  /* 0x000000103a357819 */ /* 0x040fe400000006ff */
[----:B------:R-:W-:Y:S02]  /*85d0*/  LOP3.LUT R54, R58, 0xffff0000, RZ, 0xc0, !PT ;  /* 0xffff00003a367812 */ /* 0x000fe400078ec0ff */
[----:B------:R-:W-:Y:S02]  /*85e0*/  SHF.L.U32 R55, R59, 0x10, RZ ;  /* 0x000000103b377819 */ /* 0x000fe400000006ff */
[----:B------:R-:W-:Y:S02]  /*85f0*/  IADD3 R89, PT, PT, R89, 0x100, RZ ;  /* 0x0000010059597810 */ /* 0x000fe40007ffe0ff */
[----:B------:R-:W-:Y:S01]  /*8600*/  LOP3.LUT R56, R59, 0xffff0000, RZ, 0xc0, !PT ;  /* 0xffff00003b387812 */ /* 0x000fe200078ec0ff */
[C---:B-1----:R-:W-:Y:S01]  /*8610*/  FMUL R4, R38.reuse, R4 ;  /* 0x0000000426047220 */ /* 0x042fe20000400000 */
[----:B------:R-:W-:Y:S01]  /*8620*/  IADD3 R109, PT, PT, R81, R110, RZ ;  /* 0x0000006e516d7210 */ /* 0x000fe20007ffe0ff */
[----:B------:R-:W-:Y:S01]  /*8630*/  FMUL R5, R38, R5 ;  /* 0x0000000526057220 */ /* 0x000fe20000400000 */
[----:B------:R-:W-:Y:S01]  /*8640*/  SHF.L.U32 R57, R64, 0x10, RZ ;  /* 0x0000001040397819 */ /* 0x000fe200000006ff */
[----:B------:R-:W-:Y:S01]  /*8650*/  FMUL R6, R38, R6 ;  /* 0x0000000626067220 */ /* 0x000fe20000400000 */
[----:B------:R-:W-:Y:S01]  /*8660*/  IADD3 R110, PT, PT, R80, R110, RZ ;  /* 0x0000006e506e7210 */ /* 0x000fe20007ffe0ff */
[----:B------:R-:W-:Y:S01]  /*8670*/  FMUL R7, R38, R7 ;  /* 0x0000000726077220 */ /* 0x000fe20000400000 */
[----:B------:R-:W-:Y:S01]  /*8680*/  LOP3.LUT R58, R64, 0xffff0000, RZ, 0xc0, !PT ;  /* 0xffff0000403a7812 */ /* 0x000fe200078ec0ff */
[----:B------:R-:W-:Y:S01]  /*8690*/  FFMA R4, R41, R40, R4 ;  /* 0x0000002829047223 */ /* 0x000fe20000000004 */
[----:B------:R-:W-:Y:S01]  /*86a0*/  SHF.L.U32 R59, R65, 0x10, RZ ;  /* 0x00000010413b7819 */ /* 0x000fe200000006ff */
[C---:B------:R-:W-:Y:S01]  /*86b0*/  FMUL R8, R38.reuse, R8 ;  /* 0x0000000826087220 */ /* 0x040fe20000400000 */
[----:B------:R-:W-:Y:S01]  /*86c0*/  LOP3.LUT R89, R89, 0xfefffff8, RZ, 0xc0, !PT ;  /* 0xfefffff859597812 */ /* 0x000fe200078ec0ff */
[----:B------:R-:W-:Y:S01]  /*86d0*/  FFMA R5, R41, R42, R5 ;  /* 0x0000002a29057223 */ /* 0x000fe20000000005 */
[----:B------:R-:W-:Y:S01]  /*86e0*/  LOP3.LUT R60, R65, 0xffff0000, RZ, 0xc0, !PT ;  /* 0xffff0000413c7812 */ /* 0x000fe200078ec0ff */
[----:B------:R-:W-:Y:S01]  /*86f0*/  FMUL R9, R38, R9 ;  /* 0x0000000926097220 */ /* 0x000fe20000400000 */
[----:B------:R-:W-:Y:S01]  /*8700*/  SHF.L.U32 R61, R66, 0x10, RZ ;  /* 0x00000010423d7819 */ /* 0x000fe200000006ff */
[----:B------:R1:W-:Y:S01]  /*8710*/  SYNCS.ARRIVE.TRANS64.RED.A1T0 RZ, [R89+URZ], RZ ;  /* 0x000000ff59ff79a7 */ /* 0x0003e200081004ff */
[----:B------:R-:W-:Y:S01]  /*8720*/  F2FP.BF16.F32.PACK_AB R80, R5, R4 ;  /* 0x000000040550723e */ /* 0x000fe200000010ff */
[C---:B------:R-:W-:Y:S01]  /*8730*/  FFMA R6, R41.reuse, R43, R6 ;  /* 0x0000002b29067223 */ /* 0x040fe20000000006 */
[----:B------:R-:W-:Y:S01]  /*8740*/  IADD3 R111, PT, PT, R96, R109, RZ ;  /* 0x0000006d606f7210 */ /* 0x000fe20007ffe0ff */
[C---:B------:R-:W-:Y:S01]  /*8750*/  FFMA R7, R41.reuse, R44, R7 ;  /* 0x0000002c29077223 */ /* 0x040fe20000000007 */
[C---:B------:R-:W-:Y:S01]  /*8760*/  FFMA R8, R41.reuse, R45, R8 ;  /* 0x0000002d29087223 */ /* 0x040fe20000000008 */
[----:B------:R-:W-:Y:S01]  /*8770*/  FFMA R9, R41, R46, R9 ;  /* 0x0000002e29097223 */ /* 0x000fe20000000009 */
[----:B------:R-:W-:Y:S01]  /*8780*/  FMUL R10, R38, R10 ;  /* 0x0000000a260a7220 */ /* 0x000fe20000400000 */
[----:B------:R-:W-:Y:S01]  /*8790*/  LOP3.LUT R62, R66, 0xffff0000, RZ, 0xc0, !PT ;  /* 0xffff0000423e7812 */ /* 0x000fe200078ec0ff */
[C---:B------:R-:W-:Y:S01]  /*87a0*/  FMUL R11, R38.reuse, R11 ;  /* 0x0000000b260b7220 */ /* 0x040fe20000400000 */
[----:B------:R-:W-:Y:S01]  /*87b0*/  F2FP.BF16.F32.PACK_AB R81, R7, R6 ;  /* 0x000000060751723e */ /* 0x000fe200000010ff */
[----:B------:R-:W-:Y:S01]  /*87c0*/  FFMA R10, R41, R47, R10 ;  /* 0x0000002f290a7223 */ /* 0x000fe2000000000a */
[----:B------:R-:W-:Y:S01]  /*87d0*/  F2FP.BF16.F32.PACK_AB R82, R9, R8 ;  /* 0x000000080952723e */ /* 0x000fe200000010ff */
[----:B------:R-:W-:Y:S01]  /*87e0*/  FFMA R11, R41, R48, R11 ;  /* 0x00000030290b7223 */ /* 0x000fe2000000000b */
[C---:B------:R-:W-:Y:S01]  /*87f0*/  FMUL R0, R38.reuse, R12 ;  /* 0x0000000c26007220 */ /* 0x040fe20000400000 */
[C---:B------:R-:W-:Y:S01]  /*8800*/  FMUL R2, R38.reuse, R13 ;  /* 0x0000000d26027220 */ /* 0x040fe20000400000 */
[C---:B------:R-:W-:Y:S01]  /*8810*/  FMUL R3, R38.reuse, R14 ;  /* 0x0000000e26037220 */ /* 0x040fe20000400000 */
[----:B------:R-:W-:Y:S01]  /*8820*/  SHF.L.U32 R63, R67, 0x10, RZ ;  /* 0x00000010433f7819 */ /* 0x000fe200000006ff */
[----:B------:R-:W-:Y:S01]  /*8830*/  FFMA R0, R41, R49, R0 ;  /* 0x0000003129007223 */ /* 0x000fe20000000000 */
[----:B------:R-:W-:Y:S01]  /*8840*/  F2FP.BF16.F32.PACK_AB R83, R11, R10 ;  /* 0x0000000a0b53723e */ /* 0x000fe200000010ff */
[----:B------:R-:W-:Y:S01]  /*8850*/  FFMA R2, R41, R51, R2 ;  /* 0x0000003329027223 */ /* 0x000fe20000000002 */
[C---:B------:R-:W-:Y:S01]  /*8860*/  FMUL R15, R38.reuse, R15 ;  /* 0x0000000f260f7220 */ /* 0x040fe20000400000 */
[C---:B------:R-:W-:Y:S01]  /*8870*/  FMUL R12, R38.reuse, R16 ;  /* 0x00000010260c7220 */ /* 0x040fe20000400000 */
[----:B------:R-:W-:Y:S01]  /*8880*/  FMUL R13, R38, R17 ;  /* 0x00000011260d7220 */ /* 0x000fe20000400000 */
[----:B------:R1:W-:Y:S01]  /*8890*/  STS.128 [R97+UR4], R80 ;  /* 0x0000005061007988 */ /* 0x0003e20008000c04 */
[----:B------:R-:W-:Y:S01]  /*88a0*/  LOP3.LUT R64, R67, 0xffff0000, RZ, 0xc0, !PT ;  /* 0xffff000043407812 */ /* 0x000fe200078ec0ff */
[C---:B------:R-:W-:Y:S01]  /*88b0*/  FFMA R3, R41.reuse, R50, R3 ;  /* 0x0000003229037223 */ /* 0x040fe20000000003 */
[----:B------:R-:W-:Y:S01]  /*88c0*/  SHF.L.U32 R65, R72, 0x10, RZ ;  /* 0x0000001048417819 */ /* 0x000fe200000006ff */
[C---:B------:R-:W-:Y:S01]  /*88d0*/  FFMA R15, R41.reuse, R52, R15 ;  /* 0x00000034290f7223 */ /* 0x040fe2000000000f */
[----:B------:R-:W-:Y:S01]  /*88e0*/  F2FP.BF16.F32.PACK_AB R104, R2, R0 ;  /* 0x000000000268723e */ /* 0x000fe200000010ff */
[C---:B------:R-:W-:Y:S01]  /*88f0*/  FFMA R12, R41.reuse, R53, R12 ;  /* 0x00000035290c7223 */ /* 0x040fe2000000000c */
[C---:B------:R-:W-:Y:S01]  /*8900*/  FFMA R13, R41.reuse, R54, R13 ;  /* 0x00000036290d7223 */ /* 0x040fe2000000000d */
[C---:B------:R-:W-:Y:S01]  /*8910*/  FMUL R14, R38.reuse, R18 ;  /* 0x00000012260e7220 */ /* 0x040fe20000400000 */
[C---:B------:R-:W-:Y:S01]  /*8920*/  FMUL R19, R38.reuse, R19 ;  /* 0x0000001326137220 */ /* 0x040fe20000400000 */
[C---:B------:R-:W-:Y:S01]  /*8930*/  FMUL R16, R38.reuse, R20 ;  /* 0x0000001426107220 */ /* 0x040fe20000400000 */
[C---:B------:R-:W-:Y:S01]  /*8940*/  FMUL R17, R38.reuse, R21 ;  /* 0x0000001526117220 */ /* 0x040fe20000400000 */
[C---:B------:R-:W-:Y:S01]  /*8950*/  FFMA R14, R41.reuse, R55, R14 ;  /* 0x00000037290e7223 */ /* 0x040fe2000000000e */
        /* <DEDUP_REMOVED lines=9> */
[----:B------:R-:W-:Y:S01]  /*89f0*/  FFMA R23, R41, R60, R23 ;  /* 0x0000003c29177223 */ /* 0x000fe20000000017 */
[C---:B------:R-:W-:Y:S01]  /*8a00*/  FMUL R27, R38.reuse, R27 ;  /* 0x0000001b261b7220 */ /* 0x040fe20000400000 */
[----:B------:R-:W-:Y:S01]  /*8a10*/  F2FP.BF16.F32.PACK_AB R105, R15, R3 ;  /* 0x000000030f69723e */ /* 0x000fe200000010ff */
[----:B------:R-:W-:Y:S01]  /*8a20*/  FFMA R20, R41, R61, R20 ;  /* 0x0000003d29147223 */ /* 0x000fe20000000014 */
[----:B------:R-:W-:Y:S01]  /*8a30*/  F2FP.BF16.F32.PACK_AB R106, R13, R12 ;  /* 0x0000000c0d6a723e */ /* 0x000fe200000010ff */
[----:B------:R-:W-:Y:S01]  /*8a40*/  FMUL R24, R38, R28 ;  /* 0x0000001c26187220 */ /* 0x000fe20000400000 */
[----:B------:R-:W-:Y:S01]  /*8a50*/  F2FP.BF16.F32.PACK_AB R107, R19, R14 ;  /* 0x0000000e136b723e */ /* 0x000fe200000010ff */
[----:B------:R-:W-:Y:S01]  /*8a60*/  FFMA R21, R41, R62, R21 ;  /* 0x0000003e29157223 */ /* 0x000fe20000000015 */
[----:B------:R-:W-:Y:S01]  /*8a70*/  LOP3.LUT R66, R72, 0xffff0000, RZ, 0xc0, !PT ;  /* 0xffff000048427812 */ /* 0x000fe200078ec0ff */
[C---:B------:R-:W-:Y:S01]  /*8a80*/  FMUL R25, R38.reuse, R29 ;  /* 0x0000001d26197220 */ /* 0x040fe20000400000 */
[----:B------:R-:W-:Y:S01]  /*8a90*/  SHF.L.U32 R67, R73, 0x10, RZ ;  /* 0x0000001049437819 */ /* 0x000fe200000006ff */
[----:B------:R1:W-:Y:S01]  /*8aa0*/  STS.128 [R109+0x10], R104 ;  /* 0x000010686d007388 */ /* 0x0003e20000000c00 */
[----:B------:R-:W-:Y:S01]  /*8ab0*/  FFMA R22, R41, R63, R22 ;  /* 0x0000003f29167223 */ /* 0x000fe20000000016 */
[----:B------:R-:W-:Y:S01]  /*8ac0*/  LOP3.LUT R68, R73, 0xffff0000, RZ, 0xc0, !PT ;  /* 0xffff000049447812 */ /* 0x000fe200078ec0ff */
[----:B------:R-:W-:Y:S01]  /*8ad0*/  FMUL R26, R38, R30 ;  /* 0x0000001e261a7220 */ /* 0x000fe20000400000 */
[C---:B------:R-:W-:Y:S01]  /*8ae0*/  FFMA R27, R41.reuse, R64, R27 ;  /* 0x00000040291b7223 */ /* 0x040fe2000000001b */
[----:B------:R-:W-:Y:S01]  /*8af0*/  SHF.L.U32 R69, R74, 0x10, RZ ;  /* 0x000000104a457819 */ /* 0x000fe200000006ff */
[----:B------:R-:W-:Y:S01]  /*8b00*/  FMUL R31, R38, R31 ;  /* 0x0000001f261f7220 */ /* 0x000fe20000400000 */
[C---:B------:R-:W-:Y:S01]  /*8b10*/  FFMA R24, R41.reuse, R65, R24 ;  /* 0x0000004129187223 */ /* 0x040fe20000000018 */
[----:B------:R-:W-:Y:S01]  /*8b20*/  LOP3.LUT R70, R74, 0xffff0000, RZ, 0xc0, !PT ;  /* 0xffff00004a467812 */ /* 0x000fe200078ec0ff */
[C---:B------:R-:W-:Y:S01]  /*8b30*/  FMUL R28, R38.reuse, R32 ;  /* 0x00000020261c7220 */ /* 0x040fe20000400000 */
[----:B------:R-:W-:Y:S01]  /*8b40*/  FFMA R25, R41, R66, R25 ;  /* 0x0000004229197223 */ /* 0x000fe20000000019 */
[----:B------:R-:W-:Y:S01]  /*8b50*/  SHF.L.U32 R71, R75, 0x10, RZ ;  /* 0x000000104b477819 */ /* 0x000fe200000006ff */
[C---:B------:R-:W-:Y:S01]  /*8b60*/  FMUL R29, R38.reuse, R33 ;  /* 0x00000021261d7220 */ /* 0x040fe20000400000 */
[----:B------:R-:W-:Y:S01]  /*8b70*/  FFMA R26, R41, R67, R26 ;  /* 0x00000043291a7223 */ /* 0x000fe2000000001a */
[----:B------:R-:W-:Y:S01]  /*8b80*/  LOP3.LUT R72, R75, 0xffff0000, RZ, 0xc0, !PT ;  /* 0xffff00004b487812 */ /* 0x000fe200078ec0ff */
        /* <DEDUP_REMOVED lines=8> */
[----:B------:R-:W-:Y:S01]  /*8c10*/  FFMA R30, R41, R71, R30 ;  /* 0x00000047291e7223 */ /* 0x000fe2000000001e */
[----:B------:R-:W-:Y:S01]  /*8c20*/  F2FP.BF16.F32.PACK_AB R115, R27, R22 ;  /* 0x000000161b73723e */ /* 0x000fe200000010ff */
[----:B------:R-:W-:Y:S01]  /*8c30*/  FFMA R35, R41, R72, R35 ;  /* 0x0000004829237223 */ /* 0x000fe20000000023 */
[----:B------:R-:W-:Y:S02]  /*8c40*/  F2FP.BF16.F32.PACK_AB R116, R25, R24 ;  /* 0x000000181974723e */ /* 0x000fe400000010ff */
[----:B------:R-:W-:Y:S01]  /*8c50*/  F2FP.BF16.F32.PACK_AB R117, R31, R26 ;  /* 0x0000001a1f75723e */ /* 0x000fe200000010ff */
[----:B------:R1:W-:Y:S01]  /*8c60*/  STS.128 [R110+0x20], R112 ;  /* 0x000020706e007388 */ /* 0x0003e20000000c00 */
        /* <DEDUP_REMOVED lines=12> */
[----:B------:R-:W-:Y:S02]  /*8d30*/  UIADD3 UR9, UPT, UPT, UR49, 0x20, URZ ;  /* 0x0000002031097890 */ /* 0x000fe4000fffe0ff */
[----:B------:R-:W-:Y:S02]  /*8d40*/  UIADD3 UR8, UPT, UPT, UR47, 0x200, UR4 ;  /* 0x000002002f087890 */ /* 0x000fe4000fffe004 */
[----:B--2---:R-:W-:Y:S03]  /*8d50*/  UIADD3 UR6, UP0, UPT, UR10, 0xa80, URZ ;  /* 0x00000a800a067890 */ /* 0x004fe6000ff1e0ff */
[----:B------:R-:W-:Y:S01]  /*8d60*/  UMOV UR10, UR50 ;  /* 0x00000032000a7c82 */ /* 0x000fe20008000000 */
[----:B------:R-:W-:Y:S03]  /*8d70*/  UIADD3.X UR7, UPT, UPT, URZ, UR11, URZ, UP0, !UPT ;  /* 0x0000000bff077290 */ /* 0x000fe600087fe4ff */
[----:B------:R-:W-:Y:S06]  /*8d80*/  UMOV UR11, UR36 ;  /* 0x00000024000b7c82 */ /* 0x000fec0008000000 */
[----:B------:R2:W-:Y:S02]  /*8d90*/  UTMASTG.3D [UR8], [UR6] ;  /* 0x00000008060073b5 */ /* 0x0005e40008010000 */
[----:B--2---:R0:W-:Y:S02]  /*8da0*/  UTMACMDFLUSH ;  /* 0x00000000000079b7 */ /* 0x0041e40000000000 */
.L_x_134:
[----:B------:R-:W-:Y:S05]  /*8db0*/  BSYNC.RECONVERGENT B0 ;  /* 0x0000000000007941 */ /* 0x000fea0003800200 */
.L_x_133:
[----:B------:R-:W-:Y:S01]  /*8dc0*/  UIADD3 UR4, UPT, UPT, UR45, 0x1, URZ ;  /* 0x000000012d047890 */ /* 0x000fe2000fffe0ff */
[----:B------:R-:W-:Y:S03]  /*8dd0*/  BSSY.RECONVERGENT B0, `(.L_x_135) ;  /* 0x0000008000007945 */ /* 0x000fe60003800200 */
[----:B------:R-:W-:Y:S04]  /*8de0*/  UISETP.NE.AND UP0, UPT, UR4, 0x3, UPT ;  /* 0x000000030400788c */ /* 0x000fe8000bf05270 */
[----:B------:R-:W-:Y:S02]  /*8df0*/  UISETP.EQ.XOR UP1, UPT, UR44, 0x3, !UP0 ;  /* 0x000000032c00788c */ /* 0x000fe4000c722a70 */
[----:B------:R-:W-:Y:S02]  /*8e00*/  USEL UR46, UR4, URZ, UP0 ;  /* 0x000000ff042e7287 */ /* 0x000fe40008000000 */
[----:B------:R-:W-:Y:S04]  /*8e10*/  USEL UR5, URZ, 0x1, !UP1 ;  /* 0x00000001ff057887 */ /* 0x000fe8000c800000 */
[----:B------:R-:W-:Y:S01]  /*8e20*/  ULOP3.LUT UR54, UR54, UR5, URZ, 0x3c, !UPT ;  /* 0x0000000536367292 */ /* 0x000fe2000f8e3cff */
[----:B------:R-:W-:Y:S11]  /*8e30*/  @P0 BRA `(.L_x_136) ;  /* 0x0000000000040947 */ /* 0x000ff60003800000 */
[----:B------:R-:W-:Y:S04]  /*8e40*/  DEPBAR.LE SB0, 0x1 ;  /* 0x000080400000791a */ /* 0x000fe80000000000 */
.L_x_136:
[----:B------:R-:W-:Y:S05]  /*8e50*/  BSYNC.RECONVERGENT B0 ;  /* 0x0000000000007941 */ /* 0x000fea0003800200 */
.L_x_135:
[----:B------:R-:W-:Y:S01]  /*8e60*/  BAR.SYNC.DEFER_BLOCKING 0x1, 0x80 ;  /* 0x0042000000007b1d */ /* 0x000fe20000010000 */
[----:B------:R-:W-:Y:S01]  /*8e70*/  UISETP.NE.AND UP0, UPT, UR53, -0x2, UPT ;  /* 0xfffffffe3500788c */ /* 0x000fe2000bf05270 */
[----:B------:R-:W-:Y:S08]  /*8e80*/  IADD3 R0, PT, PT, R36, 0x1, RZ ;  /* 0x0000000124007810 */ /* 0x000ff00007ffe0ff */
[----:B------:R-:W-:Y:S05]  /*8e90*/  BRA.U !UP0, `(.L_x_137) ;  /* 0x0000000108287547 */ /* 0x000fea000b800000 */
[----:B------:R-:W-:Y:S01]  /*8ea0*/  ISETP.NE.AND P0, PT, R108, RZ, PT ;  /* 0x000000ff6c00720c */ /* 0x000fe20003f05270 */
[----:B------:R-:W-:Y:S01]  /*8eb0*/  IMAD.U32 R3, RZ, RZ, UR52 ;  /* 0x00000034ff037e24 */ /* 0x000fe2000f8e00ff */
[----:B------:R-:W-:Y:S01]  /*8ec0*/  UIADD3 UR4, UPT, UPT, UR52, 0x1, URZ ;  /* 0x0000000134047890 */ /* 0x000fe2000fffe0ff */
[----:B------:R-:W-:Y:S03]  /*8ed0*/  IMAD.U32 R2, RZ, RZ, UR57 ;  /* 0x00000039ff027e24 */ /* 0x000fe6000f8e00ff */
[----:B------:R-:W-:Y:S04]  /*8ee0*/  UISETP.NE.AND UP0, UPT, UR4, 0x3, UPT ;  /* 0x000000030400788c */ /* 0x000fe8000bf05270 */
[----:B------:R-:W-:Y:S03]  /*8ef0*/  USEL UR52, UR4, URZ, UP0 ;  /* 0x000000ff04347287 */ /* 0x000fe60008000000 */
[----:B------:R-:W-:Y:S05]  /*8f00*/  @P0 LEA R3, R3, UR47, 0x3 ;  /* 0x0000002f03030c11 */ /* 0x000fea000f8e18ff */
[----:B------:R-:W-:Y:S05]  /*8f10*/  @P0 VIADD R3, R3, 0xa8 ;  /* 0x000000a803030836 */ /* 0x000fea0000000000 */
[----:B------:R-:W-:Y:S04]  /*8f20*/  @P0 PRMT R2, R2, 0x654, R3 ;  /* 0x0000065402020816 */ /* 0x000fe80000000003 */
[----:B------:R2:W-:Y:S03]  /*8f30*/  @P0 SYNCS.ARRIVE.TRANS64.RED.A1T0 RZ, [R2+URZ], RZ ;  /* 0x000000ff02ff09a7 */ /* 0x0005e600081004ff */
.L_x_137:
[----:B------:R-:W-:Y:S01]  /*8f40*/  R2UR UR6, R103 ;  /* 0x00000000670672ca */ /* 0x000fe200000e0000 */
[----:B------:R-:W-:Y:S01]  /*8f50*/  UIADD3 UR53, UPT, UPT, UR53, 0x2, URZ ;  /* 0x0000000235357890 */ /* 0x000fe2000fffe0ff */
[----:B------:R-:W-:Y:S02]  /*8f60*/  R2UR UR5, R86 ;  /* 0x00000000560572ca */ /* 0x000fe400000e0000 */
[----:B------:R-:W-:Y:S02]  /*8f70*/  R2UR UR4, R87 ;  /* 0x00000000570472ca */ /* 0x000fe400000e0000 */
[----:B------:R-:W-:Y:S02]  /*8f80*/  R2UR UR36, R101 ;  /* 0x00000000652472ca */ /* 0x000fe400000e0000 */
[----:B------:R-:W-:Y:S02]  /*8f90*/  ISETP.NE.AND P0, PT, R91, 0x2, PT ;  /* 0x000000025b00780c */ /* 0x000fe40003f05270 */
[----:B------:R-:W-:Y:S02]  /*8fa0*/  ISETP.NE.AND P1, PT, R0, 0x2, PT ;  /* 0x000000020000780c */ /* 0x000fe40003f25270 */
[----:B------:R-:W-:Y:S01]  /*8fb0*/  SEL R3, RZ, 0x1, P0 ;  /* 0x00000001ff037807 */ /* 0x000fe20000000000 */
[----:B------:R-:W-:Y:S01]  /*8fc0*/  UISETP.NE.AND UP0, UPT, UR6, URZ, UPT ;  /* 0x000000ff0600728c */ /* 0x000fe2000bf05270 */
[----:B--2---:R-:W-:Y:S01]  /*8fd0*/  SEL R2, RZ, 0x1, P1 ;  /* 0x00000001ff027807 */ /* 0x004fe20000800000 */
[----:B------:R-:W-:Y:S01]  /*8fe0*/  UIADD3 UR25, UPT, UPT, UR37, UR5, URZ ;  /* 0x0000000525197290 */ /* 0x000fe2000fffe0ff */
[----:B------:R-:W-:Y:S01]  /*8ff0*/  LOP3.LUT R94, R94, R3, RZ, 0x3c, !PT ;  /* 0x000000035e5e7212 */ /* 0x000fe200078e3cff */
[----:B------:R-:W-:Y:S01]  /*9000*/  UIADD3 UR26, UPT, UPT, UR38, UR4, URZ ;  /* 0x00000004261a7290 */ /* 0x000fe2000fffe0ff */
[----:B------:R-:W-:Y:S02]  /*9010*/  LOP3.LUT R95, R95, R2, RZ, 0x3c, !PT ;  /* 0x000000025f5f7212 */ /* 0x000fe400078e3cff */
[----:B------:R-:W-:Y:S02]  /*9020*/  SEL R91, R91, RZ, P0 ;  /* 0x000000ff5b5b7207 */ /* 0x000fe40000000000 */
[----:B------:R-:W-:Y:S01]  /*9030*/  SEL R36, R0, RZ, P1 ;  /* 0x000000ff00247207 */ /* 0x000fe20000800000 */
[----:B------:R-:W-:Y:S06]  /*9040*/  BRA.U UP0, `(.L_x_138) ;  /* 0xffffffd500807547 */ /* 0x000fec000b83ffff */
[----:B------:R-:W-:-:S13]  /*9050*/  R2UR UR4, R88 ;  /* 0x00000000580472ca */ /* 0x000fda00000e0000 */
[----:B------:R-:W-:-:S09]  /*9060*/  UISETP.NE.AND UP0, UPT, UR4, URZ, UPT ;  /* 0x000000ff0400728c */ /* 0x000fd2000bf05270 */
[----:B------:R-:W-:Y:S05]  /*9070*/  BRA.U !UP0, `(.L_x_139) ;  /* 0x0000000108487547 */ /* 0x000fea000b800000 */
[----:B------:R-:W2:Y:S02]  /*9080*/  LDCU.64 UR4, c[0x0][0xc90] ;  /* 0x00019200ff0477ac */ /* 0x000ea40008000a00 */
[----:B--2---:R-:W-:-:S04]  /*9090*/  UISETP.NE.U32.AND UP0, UPT, UR4, URZ, UPT ;  /* 0x000000ff0400728c */ /* 0x004fc8000bf05070 */
[----:B------:R-:W-:-:S09]  /*90a0*/  UISETP.NE.AND.EX UP0, UPT, UR5, URZ, UPT, UP0 ;  /* 0x000000ff0500728c */ /* 0x000fd2000bf05300 */
[----:B------:R-:W-:Y:S05]  /*90b0*/  BRA.U UP0, `(.L_x_140) ;  /* 0x00000001000c7547 */ /* 0x000fea000b800000 */
[----:B------:R-:W-:-:S13]  /*90c0*/  FSETP.NEU.AND P0, PT, R41, RZ, PT ;  /* 0x000000ff2900720b */ /* 0x000fda0003f0d000 */
[----:B------:R-:W-:Y:S05]  /*90d0*/  @!P0 EXIT ;  /* 0x000000000000894d */ /* 0x000fea0003800000 */
[----:B------:R-:W-:Y:S05]  /*90e0*/  BRA `(.L_x_139) ;  /* 0x00000000002c7947 */ /* 0x000fea0003800000 */
.L_x_140:
[----:B------:R-:W-:Y:S01]  /*90f0*/  ISETP.NE.AND P0, PT, R90, RZ, PT ;  /* 0x000000ff5a00720c */ /* 0x000fe20003f05270 */
[----:B------:R-:W-:-:S12]  /*9100*/  BSSY.RECONVERGENT B0, `(.L_x_139) ;  /* 0x0000009000007945 */ /* 0x000fd80003800200 */
[----:B------:R-:W-:Y:S05]  /*9110*/  @P0 BRA `(.L_x_141) ;  /* 0x0000000000140947 */ /* 0x000fea0003800000 */
[----:B------:R-:W2:Y:S02]  /*9120*/  LDCU.64 UR4, c[0x0][0xc88] ;  /* 0x00019100ff0477ac */ /* 0x000ea40008000a00 */
[----:B--2---:R-:W-:-:S04]  /*9130*/  ISETP.NE.U32.AND P0, PT, RZ, UR4, PT ;  /* 0x00000004ff007c0c */ /* 0x004fc8000bf05070 */
[----:B------:R-:W-:-:S13]  /*9140*/  ISETP.NE.AND.EX P0, PT, RZ, UR5, PT, P0 ;  /* 0x00000005ff007c0c */ /* 0x000fda000bf05300 */
[----:B------:R-:W-:Y:S05]  /*9150*/  @!P0 EXIT ;  /* 0x000000000000894d */ /* 0x000fea0003800000 */
[----:B------:R-:W-:Y:S05]  /*9160*/  BRA `(.L_x_142) ;  /* 0x0000000000087947 */ /* 0x000fea0003800000 */
.L_x_141:
[----:B------:R-:W-:-:S13]  /*9170*/  FSETP.NEU.AND P0, PT, R41, RZ, PT ;  /* 0x000000ff2900720b */ /* 0x000fda0003f0d000 */
[----:B------:R-:W-:Y:S05]  /*9180*/  @!P0 EXIT ;  /* 0x000000000000894d */ /* 0x000fea0003800000 */
.L_x_142:
[----:B------:R-:W-:Y:S05]  /*9190*/  BSYNC.RECONVERGENT B0 ;  /* 0x0000000000007941 */ /* 0x000fea0003800200 */
.L_x_139:
[----:B------:R-:W-:Y:S01]  /*91a0*/  ULEA UR4, UR52, UR47, 0x3 ;  /* 0x0000002f34047291 */ /* 0x000fe2000f8e18ff */
[----:B------:R-:W-:-:S04]  /*91b0*/  DEPBAR.LE SB0, 0x0 ;  /* 0x000080000000791a */ /* 0x000fc80000000000 */
[----:B------:R-:W-:-:S04]  /*91c0*/  UIADD3 UR4, UPT, UPT, UR4, 0xa8, URZ ;  /* 0x000000a804047890 */ /* 0x000fc8000fffe0ff */
[----:B------:R-:W-:-:S09]  /*91d0*/  UPRMT UR4, UR57, 0x654, UR4 ;  /* 0x0000065439047896 */ /* 0x000fd20008000004 */
[----:B------:R-:W-:Y:S01]  /*91e0*/  SYNCS.ARRIVE.TRANS64.RED.A1T0 RZ, [UR4], RZ ;  /* 0x000000ffffff79a7 */ /* 0x000fe20008100404 */
[----:B------:R-:W-:Y:S05]  /*91f0*/  EXIT ;  /* 0x000000000000794d */ /* 0x000fea0003800000 */
.L_x_25:
[----:B--2---:R2:W3:Y:S02]  /*9200*/  SYNCS.PHASECHK.TRANS64.TRYWAIT P0, [R3+URZ+0x120], R2 ;  /* 0x00012002030075a7 */ /* 0x0044e400080011ff */
[----:B---3--:R-:W-:Y:S05]  /*9210*/  @!P0 NANOSLEEP.SYNCS 0x989680 ;  /* 0x009896800000895d */ /* 0x008fea0003900000 */
[----:B------:R-:W3:Y:S02]  /*9220*/  @!P0 SYNCS.PHASECHK.TRANS64 P0, [R3+URZ+0x120], R2 ;  /* 0x00012002030085a7 */ /* 0x000ee400080010ff */
[----:B---3--:R-:W-:Y:S05]  /*9230*/  @!P0 BRA `(.L_x_25) ;  /* 0xfffffffc00f08947 */ /* 0x008fea000383ffff */
[----:B------:R-:W-:Y:S05]  /*9240*/  BRA `(.L_x_143) ;  /* 0xffffff8800607947 */ /* 0x000fea000383ffff */
.L_x_28:
[----:B-1----:R-:W-:-:S07]  /*9250*/  MOV R0, UR5 ;  /* 0x0000000500007c02 */ /* 0x002fce0008000f00 */
.L_x_144:
[----:B-1----:R1:W2:Y:S02]  /*9260*/  SYNCS.PHASECHK.TRANS64.TRYWAIT P0, [R0+URZ+0x48], R3 ;  /* 0x00004803000075a7 */ /* 0x0022a400080011ff */
[----:B--2---:R-:W-:Y:S05]  /*9270*/  @!P0 NANOSLEEP.SYNCS 0x989680 ;  /* 0x009896800000895d */ /* 0x004fea0003900000 */
[----:B------:R-:W2:Y:S02]  /*9280*/  @!P0 SYNCS.PHASECHK.TRANS64 P0, [R0+URZ+0x48], R3 ;  /* 0x00004803000085a7 */ /* 0x000ea400080010ff */
[----:B--2---:R-:W-:Y:S05]  /*9290*/  @!P0 BRA `(.L_x_144) ;  /* 0xfffffffc00f08947 */ /* 0x004fea000383ffff */
[----:B------:R-:W-:Y:S05]  /*92a0*/  BRA `(.L_x_27) ;  /* 0xffffff8800d47947 */ /* 0x000fea000383ffff */
.L_x_37:
[----:B-1----:R-:W-:-:S07]  /*92b0*/  MOV R0, UR7 ;  /* 0x0000000700007c02 */ /* 0x002fce0008000f00 */
.L_x_145:
[----:B-1----:R1:W2:Y:S02]  /*92c0*/  SYNCS.PHASECHK.TRANS64.TRYWAIT P0, [R0+URZ+0x48], R3 ;  /* 0x00004803000075a7 */ /* 0x0022a400080011ff */
[----:B--2---:R-:W-:Y:S05]  /*92d0*/  @!P0 NANOSLEEP.SYNCS 0x989680 ;  /* 0x009896800000895d */ /* 0x004fea0003900000 */
[----:B------:R-:W2:Y:S02]  /*92e0*/  @!P0 SYNCS.PHASECHK.TRANS64 P0, [R0+URZ+0x48], R3 ;  /* 0x00004803000085a7 */ /* 0x000ea400080010ff */
[----:B--2---:R-:W-:Y:S05]  /*92f0*/  @!P0 BRA `(.L_x_145) ;  /* 0xfffffffc00f08947 */ /* 0x004fea000383ffff */
[----:B------:R-:W-:Y:S05]  /*9300*/  BRA `(.L_x_36) ;  /* 0xffffff8c00f87947 */ /* 0x000fea000383ffff */
.L_x_44:
[----:B-1----:R1:W4:Y:S02]  /*9310*/  SYNCS.PHASECHK.TRANS64.TRYWAIT P0, [R3+URZ+0xd0], R0 ;  /* 0x0000d000030075a7 */ /* 0x00232400080011ff */
[----:B----4-:R-:W-:Y:S05]  /*9320*/  @!P0 NANOSLEEP.SYNCS 0x989680 ;  /* 0x009896800000895d */ /* 0x010fea0003900000 */
[----:B------:R-:W4:Y:S02]  /*9330*/  @!P0 SYNCS.PHASECHK.TRANS64 P0, [R3+URZ+0xd0], R0 ;  /* 0x0000d000030085a7 */ /* 0x000f2400080010ff */
[----:B----4-:R-:W-:Y:S05]  /*9340*/  @!P0 BRA `(.L_x_44) ;  /* 0xfffffffc00f08947 */ /* 0x010fea000383ffff */
[----:B------:R-:W-:Y:S05]  /*9350*/  BRA `(.L_x_146) ;  /* 0xffffff9400007947 */ /* 0x000fea000383ffff */
.L_x_48:
[----:B-1----:R-:W-:-:S07]  /*9360*/  MOV R0, UR4 ;  /* 0x0000000400007c02 */ /* 0x002fce0008000f00 */
.L_x_147:
[----:B-1----:R1:W2:Y:S02]  /*9370*/  SYNCS.PHASECHK.TRANS64.TRYWAIT P0, [R0+URZ], R3 ;  /* 0x00000003000075a7 */ /* 0x0022a400080011ff */
[----:B--2---:R-:W-:Y:S05]  /*9380*/  @!P0 NANOSLEEP.SYNCS 0x989680 ;  /* 0x009896800000895d */ /* 0x004fea0003900000 */
[----:B------:R-:W2:Y:S02]  /*9390*/  @!P0 SYNCS.PHASECHK.TRANS64 P0, [R0+URZ], R3 ;  /* 0x00000003000085a7 */ /* 0x000ea400080010ff */
[----:B--2---:R-:W-:Y:S05]  /*93a0*/  @!P0 BRA `(.L_x_147) ;  /* 0xfffffffc00f08947 */ /* 0x004fea000383ffff */
[----:B------:R-:W-:Y:S05]  /*93b0*/  BRA `(.L_x_148) ;  /* 0xffffff9800ac7947 */ /* 0x000fea000383ffff */
.L_x_49:
[----:B------:R-:W-:-:S07]  /*93c0*/  MOV R0, UR5 ;  /* 0x0000000500007c02 */ /* 0x000fce0008000f00 */
.L_x_149:
[----:B-1----:R1:W2:Y:S02]  /*93d0*/  SYNCS.PHASECHK.TRANS64.TRYWAIT P0, [R0+URZ], R3 ;  /* 0x00000003000075a7 */ /* 0x0022a400080011ff */
[----:B--2---:R-:W-:Y:S05]  /*93e0*/  @!P0 NANOSLEEP.SYNCS 0x989680 ;  /* 0x009896800000895d */ /* 0x004fea0003900000 */
[----:B------:R-:W2:Y:S02]  /*93f0*/  @!P0 SYNCS.PHASECHK.TRANS64 P0, [R0+URZ], R3 ;  /* 0x00000003000085a7 */ /* 0x000ea400080010ff */
[----:B--2---:R-:W-:Y:S05]  /*9400*/  @!P0 BRA `(.L_x_149) ;  /* 0xfffffffc00f08947 */ /* 0x004fea000383ffff */
[----:B------:R-:W-:Y:S05]  /*9410*/  BRA `(.L_x_150) ;  /* 0xffffff9800b87947 */ /* 0x000fea000383ffff */
.L_x_50:
[----:B------:R-:W-:-:S07]  /*9420*/  MOV R0, UR5 ;  /* 0x0000000500007c02 */ /* 0x000fce0008000f00 */
.L_x_151:
[----:B-1----:R1:W2:Y:S02]  /*9430*/  SYNCS.PHASECHK.TRANS64.TRYWAIT P0, [R0+URZ], R3 ;  /* 0x00000003000075a7 */ /* 0x0022a400080011ff */
[----:B--2---:R-:W-:Y:S05]  /*9440*/  @!P0 NANOSLEEP.SYNCS 0x989680 ;  /* 0x009896800000895d */ /* 0x004fea0003900000 */
[----:B------:R-:W2:Y:S02]  /*9450*/  @!P0 SYNCS.PHASECHK.TRANS64 P0, [R0+URZ], R3 ;  /* 0x00000003000085a7 */ /* 0x000ea400080010ff */
[----:B--2---:R-:W-:Y:S05]  /*9460*/  @!P0 BRA `(.L_x_151) ;  /* 0xfffffffc00f08947 */ /* 0x004fea000383ffff */
[----:B------:R-:W-:Y:S05]  /*9470*/  BRA `(.L_x_152) ;  /* 0xffffff9800c47947 */ /* 0x000fea000383ffff */
.L_x_51:
[----:B------:R-:W-:-:S07]  /*9480*/  MOV R0, UR5 ;  /* 0x0000000500007c02 */ /* 0x000fce0008000f00 */
.L_x_153:
[----:B-1----:R1:W2:Y:S02]  /*9490*/  SYNCS.PHASECHK.TRANS64.TRYWAIT P0, [R0+URZ], R3 ;  /* 0x00000003000075a7 */ /* 0x0022a400080011ff */
[----:B--2---:R-:W-:Y:S05]  /*94a0*/  @!P0 NANOSLEEP.SYNCS 0x989680 ;  /* 0x009896800000895d */ /* 0x004fea0003900000 */
[----:B------:R-:W2:Y:S02]  /*94b0*/  @!P0 SYNCS.PHASECHK.TRANS64 P0, [R0+URZ], R3 ;  /* 0x00000003000085a7 */ /* 0x000ea400080010ff */
[----:B--2---:R-:W-:Y:S05]  /*94c0*/  @!P0 BRA `(.L_x_153) ;  /* 0xfffffffc00f08947 */ /* 0x004fea000383ffff */
[----:B------:R-:W-:Y:S05]  /*94d0*/  BRA `(.L_x_154) ;  /* 0xffffff9800d07947 */ /* 0x000fea000383ffff */
.L_x_52:
[----:B------:R-:W-:-:S07]  /*94e0*/  MOV R0, UR5 ;  /* 0x0000000500007c02 */ /* 0x000fce0008000f00 */
.L_x_155:
[----:B-1----:R1:W2:Y:S02]  /*94f0*/  SYNCS.PHASECHK.TRANS64.TRYWAIT P0, [R0+URZ], R3 ;  /* 0x00000003000075a7 */ /* 0x0022a400080011ff */
[----:B--2---:R-:W-:Y:S05]  /*9500*/  @!P0 NANOSLEEP.SYNCS 0x989680 ;  /* 0x009896800000895d */ /* 0x004fea0003900000 */
[----:B------:R-:W2:Y:S02]  /*9510*/  @!P0 SYNCS.PHASECHK.TRANS64 P0, [R0+URZ], R3 ;  /* 0x00000003000085a7 */ /* 0x000ea400080010ff */
[----:B--2---:R-:W-:Y:S05]  /*9520*/  @!P0 BRA `(.L_x_155) ;  /* 0xfffffffc00f08947 */ /* 0x004fea000383ffff */
[----:B------:R-:W-:Y:S05]  /*9530*/  BRA `(.L_x_156) ;  /* 0xffffff9800dc7947 */ /* 0x000fea000383ffff */
.L_x_53:
[----:B------:R-:W-:-:S07]  /*9540*/  MOV R0, UR5 ;  /* 0x0000000500007c02 */ /* 0x000fce0008000f00 */
.L_x_157:
[----:B-1----:R1:W2:Y:S02]  /*9550*/  SYNCS.PHASECHK.TRANS64.TRYWAIT P0, [R0+URZ], R3 ;  /* 0x00000003000075a7 */ /* 0x0022a400080011ff */
[----:B--2---:R-:W-:Y:S05]  /*9560*/  @!P0 NANOSLEEP.SYNCS 0x989680 ;  /* 0x009896800000895d */ /* 0x004fea0003900000 */
[----:B------:R-:W2:Y:S02]  /*9570*/  @!P0 SYNCS.PHASECHK.TRANS64 P0, [R0+URZ], R3 ;  /* 0x00000003000085a7 */ /* 0x000ea400080010ff */
[----:B--2---:R-:W-:Y:S05]  /*9580*/  @!P0 BRA `(.L_x_157) ;  /* 0xfffffffc00f08947 */ /* 0x004fea000383ffff */
[----:B------:R-:W-:Y:S05]  /*9590*/  BRA `(.L_x_158) ;  /* 0xffffff9800e87947 */ /* 0x000fea000383ffff */
.L_x_54:
[----:B------:R-:W-:-:S07]  /*95a0*/  MOV R0, UR5 ;  /* 0x0000000500007c02 */ /* 0x000fce0008000f00 */
.L_x_159:
[----:B-1----:R1:W2:Y:S02]  /*95b0*/  SYNCS.PHASECHK.TRANS64.TRYWAIT P0, [R0+URZ], R3 ;  /* 0x00000003000075a7 */ /* 0x0022a400080011ff */
[----:B--2---:R-:W-:Y:S05]  /*95c0*/  @!P0 NANOSLEEP.SYNCS 0x989680 ;  /* 0x009896800000895d */ /* 0x004fea0003900000 */
[----:B------:R-:W2:Y:S02]  /*95d0*/  @!P0 SYNCS.PHASECHK.TRANS64 P0, [R0+URZ], R3 ;  /* 0x00000003000085a7 */ /* 0x000ea400080010ff */
[----:B--2---:R-:W-:Y:S05]  /*95e0*/  @!P0 BRA `(.L_x_159) ;  /* 0xfffffffc00f08947 */ /* 0x004fea000383ffff */
[----:B------:R-:W-:Y:S05]  /*95f0*/  BRA `(.L_x_160) ;  /* 0xffffff9800f47947 */ /* 0x000fea000383ffff */
.L_x_55:
[----:B------:R-:W-:-:S07]  /*9600*/  MOV R0, UR5 ;  /* 0x0000000500007c02 */ /* 0x000fce0008000f00 */
.L_x_161:
[----:B-1----:R1:W2:Y:S02]  /*9610*/  SYNCS.PHASECHK.TRANS64.TRYWAIT P0, [R0+URZ], R3 ;  /* 0x00000003000075a7 */ /* 0x0022a400080011ff */
[----:B--2---:R-:W-:Y:S05]  /*9620*/  @!P0 NANOSLEEP.SYNCS 0x989680 ;  /* 0x009896800000895d */ /* 0x004fea0003900000 */
[----:B------:R-:W2:Y:S02]  /*9630*/  @!P0 SYNCS.PHASECHK.TRANS64 P0, [R0+URZ], R3 ;  /* 0x00000003000085a7 */ /* 0x000ea400080010ff */
[----:B--2---:R-:W-:Y:S05]  /*9640*/  @!P0 BRA `(.L_x_161) ;  /* 0xfffffffc00f08947 */ /* 0x004fea000383ffff */
[----:B------:R-:W-:Y:S05]  /*9650*/  BRA `(.L_x_162) ;  /* 0xffffff9c00007947 */ /* 0x000fea000383ffff */
.L_x_58:
[----:B-1----:R1:W2:Y:S02]  /*9660*/  SYNCS.PHASECHK.TRANS64.TRYWAIT P0, [R0+URZ+0x110], R5 ;  /* 0x00011005000075a7 */ /* 0x0022a400080011ff */
[----:B--2---:R-:W-:Y:S05]  /*9670*/  @!P0 NANOSLEEP.SYNCS 0x989680 ;  /* 0x009896800000895d */ /* 0x004fea0003900000 */
[----:B------:R-:W2:Y:S02]  /*9680*/  @!P0 SYNCS.PHASECHK.TRANS64 P0, [R0+URZ+0x110], R5 ;  /* 0x00011005000085a7 */ /* 0x000ea400080010ff */
[----:B--2---:R-:W-:Y:S05]  /*9690*/  @!P0 BRA `(.L_x_58) ;  /* 0xfffffffc00f08947 */ /* 0x004fea000383ffff */
[----:B------:R-:W-:Y:S05]  /*96a0*/  BRA `(.L_x_163) ;  /* 0xffffff9c005c7947 */ /* 0x000fea000383ffff */
.L_x_59:
[----:B------:R-:W-:-:S07]  /*96b0*/  MOV R0, UR4 ;  /* 0x0000000400007c02 */ /* 0x000fce0008000f00 */
.L_x_164:
[----:B-1----:R1:W2:Y:S02]  /*96c0*/  SYNCS.PHASECHK.TRANS64.TRYWAIT P0, [R0+URZ+0xe0], R7 ;  /* 0x0000e007000075a7 */ /* 0x0022a400080011ff */
[----:B--2---:R-:W-:Y:S05]  /*96d0*/  @!P0 NANOSLEEP.SYNCS 0x989680 ;  /* 0x009896800000895d */ /* 0x004fea0003900000 */
[----:B------:R-:W2:Y:S02]  /*96e0*/  @!P0 SYNCS.PHASECHK.TRANS64 P0, [R0+URZ+0xe0], R7 ;  /* 0x0000e007000085a7 */ /* 0x000ea400080010ff */
[----:B--2---:R-:W-:Y:S05]  /*96f0*/  @!P0 BRA `(.L_x_164) ;  /* 0xfffffffc00f08947 */ /* 0x004fea000383ffff */
[----:B------:R-:W-:Y:S05]  /*9700*/  BRA `(.L_x_165) ;  /* 0xffffff9c006c7947 */ /* 0x000fea000383ffff */
.L_x_60:
[----:B-1----:R1:W2:Y:S02]  /*9710*/  SYNCS.PHASECHK.TRANS64.TRYWAIT P1, [R0+URZ+0xd0], R5 ;  /* 0x0000d005000075a7 */ /* 0x0022a400080211ff */
[----:B--2---:R-:W-:Y:S05]  /*9720*/  @!P1 NANOSLEEP.SYNCS 0x989680 ;  /* 0x009896800000995d */ /* 0x004fea0003900000 */
[----:B------:R-:W2:Y:S02]  /*9730*/  @!P1 SYNCS.PHASECHK.TRANS64 P1, [R0+URZ+0xd0], R5 ;  /* 0x0000d005000095a7 */ /* 0x000ea400080210ff */
[----:B--2---:R-:W-:Y:S05]  /*9740*/  @!P1 BRA `(.L_x_60) ;  /* 0xfffffffc00f09947 */ /* 0x004fea000383ffff */
[----:B------:R-:W-:Y:S05]  /*9750*/  BRA `(.L_x_166) ;  /* 0xffffff9c009c7947 */ /* 0x000fea000383ffff */
.L_x_63:
[----:B------:R-:W-:-:S07]  /*9760*/  MOV R0, UR4 ;  /* 0x0000000400007c02 */ /* 0x000fce0008000f00 */
.L_x_167:
[----:B-1----:R1:W2:Y:S02]  /*9770*/  SYNCS.PHASECHK.TRANS64.TRYWAIT P0, [R0+URZ+0xe0], R3 ;  /* 0x0000e003000075a7 */ /* 0x0022a400080011ff */
[----:B--2---:R-:W-:Y:S05]  /*9780*/  @!P0 NANOSLEEP.SYNCS 0x989680 ;  /* 0x009896800000895d */ /* 0x004fea0003900000 */
[----:B------:R-:W2:Y:S02]  /*9790*/  @!P0 SYNCS.PHASECHK.TRANS64 P0, [R0+URZ+0xe0], R3 ;  /* 0x0000e003000085a7 */ /* 0x000ea400080010ff */
[----:B--2---:R-:W-:Y:S05]  /*97a0*/  @!P0 BRA `(.L_x_167) ;  /* 0xfffffffc00f08947 */ /* 0x004fea000383ffff */
[----:B------:R-:W-:Y:S05]  /*97b0*/  BRA `(.L_x_62) ;  /* 0xffffff9c00f07947 */ /* 0x000fea000383ffff */
.L_x_72:
[----:B-1----:R-:W-:-:S04]  /*97c0*/  MOV R5, UR5 ;  /* 0x0000000500057c02 */ /* 0x002fc80008000f00 */
[----:B------:R1:W2:Y:S03]  /*97d0*/  SYNCS.PHASECHK.TRANS64.TRYWAIT P0, [R5+URZ+0x8], R6 ;  /* 0x00000806050075a7 */ /* 0x0002a600080011ff */
[----:B--2---:R-:W-:Y:S05]  /*97e0*/  @!P0 NANOSLEEP.SYNCS 0x989680 ;  /* 0x009896800000895d */ /* 0x004fea0003900000 */
[----:B------:R-:W2:Y:S02]  /*97f0*/  @!P0 SYNCS.PHASECHK.TRANS64 P0, [R5+URZ+0x8], R6 ;  /* 0x00000806050085a7 */ /* 0x000ea400080010ff */
[----:B--2---:R-:W-:Y:S05]  /*9800*/  @!P0 BRA `(.L_x_72) ;  /* 0xfffffffc00ec8947 */ /* 0x004fea000383ffff */
[----:B------:R-:W-:Y:S05]  /*9810*/  BRA `(.L_x_71) ;  /* 0xffffffa000a47947 */ /* 0x000fea000383ffff */
.L_x_74:
[----:B------:R-:W-:Y:S01]  /*9820*/  BSSY B0, `(.L_x_168) ;  /* 0x0000006000007945 */ /* 0x000fe20003800000 */
[----:B------:R-:W-:-:S07]  /*9830*/  MOV R15, 0xffffffff ;  /* 0xffffffff000f7802 */ /* 0x000fce0000000f00 */
[----:B-1---5:R-:W-:Y:S05]  /*9840*/  WARPSYNC.COLLECTIVE R15, `(.L_x_169) ;  /* 0x000000000f0c7348 */ /* 0x022fea0003c00000 */
[----:B------:R-:W-:Y:S02]  /*9850*/  ELECT P6, UR79, PT ;  /* 0x00000000004f782f */ /* 0x000fe400038c0000 */
[----:B------:R-:W-:Y:S01]  /*9860*/  MOV R14, UR79 ;  /* 0x0000004f000e7c02 */ /* 0x000fe20008000f00 */
[----:B-1---5:R-:W-:Y:S10]  /*9870*/  ENDCOLLECTIVE ;  /* 0x000000000000791b */ /* 0x022ff40003800000 */
.L_x_169:
[----:B------:R-:W-:Y:S05]  /*9880*/  BSYNC B0 ;  /* 0x0000000000007941 */ /* 0x000fea0003800000 */
.L_x_168:
[----:B------:R-:W-:Y:S01]  /*9890*/  PLOP3.LUT P0, PT, P6, PT, PT, 0x80, 0x8 ;  /* 0x000000000008781c */ /* 0x000fe2000370f070 */
[----:B------:R-:W-:-:S12]  /*98a0*/  BRA `(.L_x_170) ;  /* 0xffffffa000d07947 */ /* 0x000fd8000383ffff */
.L_x_76:
[----:B-1----:R-:W-:-:S04]  /*98b0*/  MOV R3, UR5 ;  /* 0x0000000500037c02 */ /* 0x002fc80008000f00 */
[----:B------:R1:W2:Y:S03]  /*98c0*/  SYNCS.PHASECHK.TRANS64.TRYWAIT P0, [R3+URZ+0x8], R4 ;  /* 0x00000804030075a7 */ /* 0x0002a600080011ff */
[----:B--2---:R-:W-:Y:S05]  /*98d0*/  @!P0 NANOSLEEP.SYNCS 0x989680 ;  /* 0x009896800000895d */ /* 0x004fea0003900000 */
[----:B------:R-:W2:Y:S02]  /*98e0*/  @!P0 SYNCS.PHASECHK.TRANS64 P0, [R3+URZ+0x8], R4 ;  /* 0x00000804030085a7 */ /* 0x000ea400080010ff */
[----:B--2---:R-:W-:Y:S05]  /*98f0*/  @!P0 BRA `(.L_x_76) ;  /* 0xfffffffc00ec8947 */ /* 0x004fea000383ffff */
[----:B------:R-:W-:Y:S05]  /*9900*/  BRA `(.L_x_75) ;  /* 0xffffffa000d47947 */ /* 0x000fea000383ffff */
.L_x_77:
[----:B-1----:R1:W2:Y:S02]  /*9910*/  SYNCS.PHASECHK.TRANS64.TRYWAIT P0, [R2+URZ+0xd0], R5 ;  /* 0x0000d005020075a7 */ /* 0x0022a400080011ff */
[----:B--2---:R-:W-:Y:S05]  /*9920*/  @!P0 NANOSLEEP.SYNCS 0x989680 ;  /* 0x009896800000895d */ /* 0x004fea0003900000 */
[----:B------:R-:W2:Y:S02]  /*9930*/  @!P0 SYNCS.PHASECHK.TRANS64 P0, [R2+URZ+0xd0], R5 ;  /* 0x0000d005020085a7 */ /* 0x000ea400080010ff */
[----:B--2---:R-:W-:Y:S05]  /*9940*/  @!P0 BRA `(.L_x_77) ;  /* 0xfffffffc00f08947 */ /* 0x004fea000383ffff */
[----:B------:R-:W-:Y:S05]  /*9950*/  BRA `(.L_x_171) ;  /* 0xffffffa800147947 */ /* 0x000fea000383ffff */
.L_x_81:
[----:B------:R-:W-:-:S07]  /*9960*/  MOV R0, UR59 ;  /* 0x0000003b00007c02 */ /* 0x000fce0008000f00 */
.L_x_172:
[----:B-1----:R1:W2:Y:S02]  /*9970*/  SYNCS.PHASECHK.TRANS64.TRYWAIT P0, [R0+URZ+0x100], R5 ;  /* 0x00010005000075a7 */ /* 0x0022a400080011ff */
[----:B--2---:R-:W-:Y:S05]  /*9980*/  @!P0 NANOSLEEP.SYNCS 0x989680 ;  /* 0x009896800000895d */ /* 0x004fea0003900000 */
[----:B------:R-:W2:Y:S02]  /*9990*/  @!P0 SYNCS.PHASECHK.TRANS64 P0, [R0+URZ+0x100], R5 ;  /* 0x00010005000085a7 */ /* 0x000ea400080010ff */
[----:B--2---:R-:W-:Y:S05]  /*99a0*/  @!P0 BRA `(.L_x_172) ;  /* 0xfffffffc00f08947 */ /* 0x004fea000383ffff */
[----:B------:R-:W-:Y:S05]  /*99b0*/  BRA `(.L_x_173) ;  /* 0xffffffac00ac7947 */ /* 0x000fea000383ffff */
.L_x_84:
[----:B------:R-:W-:Y:S07]  /*99c0*/  MOV R0, UR7 ;  /* 0x0000000700007c02 */ /* 0x000fee0008000f00 */
.L_x_174:
[----:B-1----:R1:W2:Y:S02]  /*99d0*/  SYNCS.PHASECHK.TRANS64.TRYWAIT P0, [R0+URZ], R5 ;  /* 0x00000005000075a7 */ /* 0x0022a400080011ff */
[----:B--2---:R-:W-:Y:S05]  /*99e0*/  @!P0 NANOSLEEP.SYNCS 0x989680 ;  /* 0x009896800000895d */ /* 0x004fea0003900000 */
[----:B------:R-:W2:Y:S02]  /*99f0*/  @!P0 SYNCS.PHASECHK.TRANS64 P0, [R0+URZ], R5 ;  /* 0x00000005000085a7 */ /* 0x000ea400080010ff */
[----:B--2---:R-:W-:Y:S05]  /*9a00*/  @!P0 BRA `(.L_x_174) ;  /* 0xfffffffc00f08947 */ /* 0x004fea000383ffff */
[----:B------:R-:W-:Y:S05]  /*9a10*/  BRA `(.L_x_83) ;  /* 0xffffffb0001c7947 */ /* 0x000fea000383ffff */
.L_x_88:
[----:B-1----:R-:W-:-:S07]  /*9a20*/  MOV R0, UR4 ;  /* 0x0000000400007c02 */ /* 0x002fce0008000f00 */
.L_x_175:
[----:B-1----:R1:W2:Y:S02]  /*9a30*/  SYNCS.PHASECHK.TRANS64.TRYWAIT P0, [R0+URZ], R3 ;  /* 0x00000003000075a7 */ /* 0x0022a400080011ff */
[----:B--2---:R-:W-:Y:S05]  /*9a40*/  @!P0 NANOSLEEP.SYNCS 0x989680 ;  /* 0x009896800000895d */ /* 0x004fea0003900000 */
[----:B------:R-:W2:Y:S02]  /*9a50*/  @!P0 SYNCS.PHASECHK.TRANS64 P0, [R0+URZ], R3 ;  /* 0x00000003000085a7 */ /* 0x000ea400080010ff */
[----:B--2---:R-:W-:Y:S05]  /*9a60*/  @!P0 BRA `(.L_x_175) ;  /* 0xfffffffc00f08947 */ /* 0x004fea000383ffff */
[----:B------:R-:W-:Y:S05]  /*9a70*/  BRA `(.L_x_176) ;  /* 0xffffffb4004c7947 */ /* 0x000fea000383ffff */
.L_x_91:
[----:B------:R-:W-:-:S07]  /*9a80*/  MOV R0, UR34 ;  /* 0x0000002200007c02 */ /* 0x000fce0008000f00 */
.L_x_177:
[----:B-1----:R1:W2:Y:S02]  /*9a90*/  SYNCS.PHASECHK.TRANS64.TRYWAIT P1, [R0+URZ+0x130], R3 ;  /* 0x00013003000075a7 */ /* 0x0022a400080211ff */
[----:B--2---:R-:W-:Y:S05]  /*9aa0*/  @!P1 NANOSLEEP.SYNCS 0x989680 ;  /* 0x009896800000995d */ /* 0x004fea0003900000 */
[----:B------:R-:W2:Y:S02]  /*9ab0*/  @!P1 SYNCS.PHASECHK.TRANS64 P1, [R0+URZ+0x130], R3 ;  /* 0x00013003000095a7 */ /* 0x000ea400080210ff */
[----:B--2---:R-:W-:Y:S05]  /*9ac0*/  @!P1 BRA `(.L_x_177) ;  /* 0xfffffffc00f09947 */ /* 0x004fea000383ffff */
[----:B------:R-:W-:Y:S05]  /*9ad0*/  BRA `(.L_x_178) ;  /* 0xffffffb400987947 */ /* 0x000fea000383ffff */
.L_x_96:
[----:B---3--:R3:W1:Y:S02]  /*9ae0*/  SYNCS.PHASECHK.TRANS64.TRYWAIT P0, [R12+URZ+0xd0], R9 ;  /* 0x0000d0090c0075a7 */ /* 0x00866400080011ff */
[----:B-1----:R-:W-:Y:S05]  /*9af0*/  @!P0 NANOSLEEP.SYNCS 0x989680 ;  /* 0x009896800000895d */ /* 0x002fea0003900000 */
[----:B------:R-:W1:Y:S02]  /*9b00*/  @!P0 SYNCS.PHASECHK.TRANS64 P0, [R12+URZ+0xd0], R9 ;  /* 0x0000d0090c0085a7 */ /* 0x000e6400080010ff */
[----:B-1----:R-:W-:Y:S05]  /*9b10*/  @!P0 BRA `(.L_x_96) ;  /* 0xfffffffc00f08947 */ /* 0x002fea000383ffff */
[----:B------:R-:W-:Y:S05]  /*9b20*/  BRA `(.L_x_179) ;  /* 0xffffffb800b07947 */ /* 0x000fea000383ffff */
.L_x_99:
[----:B------:R-:W-:Y:S07]  /*9b30*/  MOV R0, UR24 ;  /* 0x0000001800007c02 */ /* 0x000fee0008000f00 */
.L_x_180:
[----:B-1----:R1:W2:Y:S02]  /*9b40*/  SYNCS.PHASECHK.TRANS64.TRYWAIT P2, [R0+URZ+0xc8], R9 ;  /* 0x0000c809000075a7 */ /* 0x0022a400080411ff */
[----:B--2---:R-:W-:Y:S05]  /*9b50*/  @!P2 NANOSLEEP.SYNCS 0x989680 ;  /* 0x009896800000a95d */ /* 0x004fea0003900000 */
[----:B------:R-:W2:Y:S02]  /*9b60*/  @!P2 SYNCS.PHASECHK.TRANS64 P2, [R0+URZ+0xc8], R9 ;  /* 0x0000c8090000a5a7 */ /* 0x000ea400080410ff */
[----:B--2---:R-:W-:Y:S05]  /*9b70*/  @!P2 BRA `(.L_x_180) ;  /* 0xfffffffc00f0a947 */ /* 0x004fea000383ffff */
[----:B------:R-:W-:Y:S05]  /*9b80*/  BRA `(.L_x_98) ;  /* 0xffffffc000147947 */ /* 0x000fea000383ffff */
.L_x_102:
[----:B------:R-:W-:Y:S07]  /*9b90*/  MOV R0, UR4 ;  /* 0x0000000400007c02 */ /* 0x000fee0008000f00 */
.L_x_181:
[----:B-1----:R1:W2:Y:S02]  /*9ba0*/  SYNCS.PHASECHK.TRANS64.TRYWAIT P0, [R0+URZ+0xa8], R9 ;  /* 0x0000a809000075a7 */ /* 0x0022a400080011ff */
[----:B--2---:R-:W-:Y:S05]  /*9bb0*/  @!P0 NANOSLEEP.SYNCS 0x989680 ;  /* 0x009896800000895d */ /* 0x004fea0003900000 */
[----:B------:R-:W2:Y:S02]  /*9bc0*/  @!P0 SYNCS.PHASECHK.TRANS64 P0, [R0+URZ+0xa8], R9 ;  /* 0x0000a809000085a7 */ /* 0x000ea400080010ff */
[----:B--2---:R-:W-:Y:S05]  /*9bd0*/  @!P0 BRA `(.L_x_181) ;  /* 0xfffffffc00f08947 */ /* 0x004fea000383ffff */
[----:B------:R-:W-:Y:S05]  /*9be0*/  BRA `(.L_x_182) ;  /* 0xffffffc000747947 */ /* 0x000fea000383ffff */
.L_x_103:
[----:B------:R-:W-:Y:S07]  /*9bf0*/  MOV R9, UR5 ;  /* 0x0000000500097c02 */ /* 0x000fee0008000f00 */
.L_x_183:
[----:B-1----:R1:W2:Y:S02]  /*9c00*/  SYNCS.PHASECHK.TRANS64.TRYWAIT P0, [R9+URZ+0xa8], R0 ;  /* 0x0000a800090075a7 */ /* 0x0022a400080011ff */
[----:B--2---:R-:W-:Y:S05]  /*9c10*/  @!P0 NANOSLEEP.SYNCS 0x989680 ;  /* 0x009896800000895d */ /* 0x004fea0003900000 */
[----:B------:R-:W2:Y:S02]  /*9c20*/  @!P0 SYNCS.PHASECHK.TRANS64 P0, [R9+URZ+0xa8], R0 ;  /* 0x0000a800090085a7 */ /* 0x000ea400080010ff */
[----:B--2---:R-:W-:Y:S05]  /*9c30*/  @!P0 BRA `(.L_x_183) ;  /* 0xfffffffc00f08947 */ /* 0x004fea000383ffff */
[----:B------:R-:W-:Y:S05]  /*9c40*/  BRA `(.L_x_184) ;  /* 0xffffffc000d07947 */ /* 0x000fea000383ffff */
.L_x_105:
[----:B------:R-:W-:-:S07]  /*9c50*/  MOV R0, UR4 ;  /* 0x0000000400007c02 */ /* 0x000fce0008000f00 */
.L_x_185:
[----:B-1----:R1:W2:Y:S02]  /*9c60*/  SYNCS.PHASECHK.TRANS64.TRYWAIT P0, [R0+URZ], R3 ;  /* 0x00000003000075a7 */ /* 0x0022a400080011ff */
[----:B--2---:R-:W-:Y:S05]  /*9c70*/  @!P0 NANOSLEEP.SYNCS 0x989680 ;  /* 0x009896800000895d */ /* 0x004fea0003900000 */
[----:B------:R-:W2:Y:S02]  /*9c80*/  @!P0 SYNCS.PHASECHK.TRANS64 P0, [R0+URZ], R3 ;  /* 0x00000003000085a7 */ /* 0x000ea400080010ff */
[----:B--2---:R-:W-:Y:S05]  /*9c90*/  @!P0 BRA `(.L_x_185) ;  /* 0xfffffffc00f08947 */ /* 0x004fea000383ffff */
[----:B------:R-:W-:Y:S05]  /*9ca0*/  BRA `(.L_x_186) ;  /* 0xffffffc400607947 */ /* 0x000fea000383ffff */
.L_x_106:
[----:B------:R-:W-:-:S07]  /*9cb0*/  MOV R0, UR5 ;  /* 0x0000000500007c02 */ /* 0x000fce0008000f00 */
.L_x_187:
[----:B-1----:R1:W2:Y:S02]  /*9cc0*/  SYNCS.PHASECHK.TRANS64.TRYWAIT P0, [R0+URZ], R3 ;  /* 0x00000003000075a7 */ /* 0x0022a400080011ff */
[----:B--2---:R-:W-:Y:S05]  /*9cd0*/  @!P0 NANOSLEEP.SYNCS 0x989680 ;  /* 0x009896800000895d */ /* 0x004fea0003900000 */
[----:B------:R-:W2:Y:S02]  /*9ce0*/  @!P0 SYNCS.PHASECHK.TRANS64 P0, [R0+URZ], R3 ;  /* 0x00000003000085a7 */ /* 0x000ea400080010ff */
[----:B--2---:R-:W-:Y:S05]  /*9cf0*/  @!P0 BRA `(.L_x_187) ;  /* 0xfffffffc00f08947 */ /* 0x004fea000383ffff */
[----:B------:R-:W-:Y:S05]  /*9d00*/  BRA `(.L_x_188) ;  /* 0xffffffc4006c7947 */ /* 0x000fea000383ffff */
.L_x_108:
[----:B-1----:R1:W2:Y:S02]  /*9d10*/  SYNCS.PHASECHK.TRANS64.TRYWAIT P0, [R0+URZ+0xd0], R3 ;  /* 0x0000d003000075a7 */ /* 0x0022a400080011ff */
[----:B--2---:R-:W-:Y:S05]  /*9d20*/  @!P0 NANOSLEEP.SYNCS 0x989680 ;  /* 0x009896800000895d */ /* 0x004fea0003900000 */
[----:B------:R-:W2:Y:S02]  /*9d30*/  @!P0 SYNCS.PHASECHK.TRANS64 P0, [R0+URZ+0xd0], R3 ;  /* 0x0000d003000085a7 */ /* 0x000ea400080010ff */
[----:B--2---:R-:W-:Y:S05]  /*9d40*/  @!P0 BRA `(.L_x_108) ;  /* 0xfffffffc00f08947 */ /* 0x004fea000383ffff */
[----:B------:R-:W-:Y:S05]  /*9d50*/  BRA `(.L_x_189) ;  /* 0xffffffc800507947 */ /* 0x000fea000383ffff */
.L_x_118:
[----:B-1----:R1:W3:Y:S02]  /*9d60*/  SYNCS.PHASECHK.TRANS64.TRYWAIT P1, [R0+URZ+0x90], R3 ;  /* 0x00009003000075a7 */ /* 0x0022e400080211ff */
[----:B---3--:R-:W-:Y:S05]  /*9d70*/  @!P1 NANOSLEEP.SYNCS 0x989680 ;  /* 0x009896800000995d */ /* 0x008fea0003900000 */
[----:B------:R-:W3:Y:S02]  /*9d80*/  @!P1 SYNCS.PHASECHK.TRANS64 P1, [R0+URZ+0x90], R3 ;  /* 0x00009003000095a7 */ /* 0x000ee400080210ff */
[----:B---3--:R-:W-:Y:S05]  /*9d90*/  @!P1 BRA `(.L_x_118) ;  /* 0xfffffffc00f09947 */ /* 0x008fea000383ffff */
[----:B------:R-:W-:Y:S05]  /*9da0*/  BRA `(.L_x_117) ;  /* 0xffffffd400f07947 */ /* 0x000fea000383ffff */
.L_x_120:
[----:B-1----:R1:W4:Y:S02]  /*9db0*/  SYNCS.PHASECHK.TRANS64.TRYWAIT P0, [R89+URZ+0xf0], R2 ;  /* 0x0000f002590075a7 */ /* 0x00232400080011ff */
[----:B----4-:R-:W-:Y:S05]  /*9dc0*/  @!P0 NANOSLEEP.SYNCS 0x989680 ;  /* 0x009896800000895d */ /* 0x010fea0003900000 */
[----:B------:R-:W4:Y:S02]  /*9dd0*/  @!P0 SYNCS.PHASECHK.TRANS64 P0, [R89+URZ+0xf0], R2 ;  /* 0x0000f002590085a7 */ /* 0x000f2400080010ff */
[----:B----4-:R-:W-:Y:S05]  /*9de0*/  @!P0 BRA `(.L_x_120) ;  /* 0xfffffffc00f08947 */ /* 0x010fea000383ffff */
[----:B------:R-:W-:Y:S05]  /*9df0*/  BRA `(.L_x_119) ;  /* 0xffffffd800287947 */ /* 0x000fea000383ffff */
.L_x_131:
[----:B--2---:R2:W4:Y:S02]  /*9e00*/  SYNCS.PHASECHK.TRANS64.TRYWAIT P0, [R2+URZ+0x90], R111 ;  /* 0x0000906f020075a7 */ /* 0x00452400080011ff */
[----:B----4-:R-:W-:Y:S05]  /*9e10*/  @!P0 NANOSLEEP.SYNCS 0x989680 ;  /* 0x009896800000895d */ /* 0x010fea0003900000 */
[----:B------:R-:W4:Y:S02]  /*9e20*/  @!P0 SYNCS.PHASECHK.TRANS64 P0, [R2+URZ+0x90], R111 ;  /* 0x0000906f020085a7 */ /* 0x000f2400080010ff */
[----:B----4-:R-:W-:Y:S05]  /*9e30*/  @!P0 BRA `(.L_x_131) ;  /* 0xfffffffc00f08947 */ /* 0x010fea000383ffff */
[----:B------:R-:W-:Y:S05]  /*9e40*/  BRA `(.L_x_130) ;  /* 0xffffffe400187947 */ /* 0x000fea000383ffff */
        .weak           $__internal_0_$__cuda_sm10x_tcgen05_guardrail_trap_col_being_dealloced_not_returned_by_alloc
        .type           $__internal_0_$__cuda_sm10x_tcgen05_guardrail_trap_col_being_dealloced_not_returned_by_alloc,@function
        .size           $__internal_0_$__cuda_sm10x_tcgen05_guardrail_trap_col_being_dealloced_not_returned_by_alloc,($__internal_1_$__cuda_sm10x_tcgen05_guardrail_trap_phase_invalid_during_alloc - $__internal_0_$__cuda_sm10x_tcgen05_guardrail_trap_col_being_dealloced_not_returned_by_alloc)
$__internal_0_$__cuda_sm10x_tcgen05_guardrail_trap_col_being_dealloced_not_returned_by_alloc:
[----:B------:R-:W-:Y:S05]  /*9e50*/  BPT.TRAP 0x1 ;  /* 0x000000040000795c */ /* 0x000fea0000300000 */
[----:B------:R-:W-:-:S04]  /*9e60*/  HFMA2 R3, -RZ, RZ, 0, 0 ;  /* 0x00000000ff037431 */ /* 0x000fc800000001ff */
[----:B------:R-:W-:Y:S05]  /*9e70*/  RET.REL.NODEC R2 `(_ZN7cutlass13device_kernelINS_4gemm6kernel13GemmUniversalIN4cute5tupleIJiiiiEEENS1_10collective13CollectiveMmaINS1_46MainloopSm100TmaUmmaWarpSpecializedBlockScaledILi9ELi2ELi2ENS5_IJNS4_1CILi2EEESB_NSA_ILi1EEEEEEEENS5_IJNSA_ILi256EEENSA_ILi64EEESF_EEENS5_IJNS_12float_e2m1_tENS_13float_ue8m0_tEEEENS5_IJNS5_IJlSC_lEEENS4_6LayoutINS5_IJNS5_IJNS5_IJNSA_ILi32EEENSA_ILi4EEEEEEiEEESQ_NS5_IJSC_iEEEEEENS5_IJNS5_IJNS5_IJNSA_ILi16EEESO_EEEiEEENS5_IJNS5_IJNSA_ILi0EEESC_EEENSA_ILi512EEEEEENS5_IJSW_iEEEEEEEEEEESK_S13_NS4_8TiledMMAINS4_8MMA_AtomIJNS4_23SM100_MMA_MXF4_2x1SM_SSISI_SI_fSJ_Li256ELi64ELi32ELNS4_4UMMA5MajorE0ELS18_0ELNS17_7ScaleInE0ELS19_0EEEEEENSM_INS5_IJSC_SC_SC_EEENS5_IJSW_SW_SW_EEEEENS5_IJNS4_10UnderscoreES1F_S1F_EEEEENS5_IJNS4_28SM100_TMA_2SM_LOAD_MULTICASTES1I_EEENS5_IJNS4_14ComposedLayoutINS4_7SwizzleILi3ELi4ELi3EEENS4_18smem_ptr_flag_bitsILi4EEENSM_INS5_IJNSA_ILi8EEESF_EEENS5_IJSF_SC_EEEEEEENSM_INS5_IJNS5_IJNS5_IJSP_SC_EEENS5_IJSN_SB_EEEEEESC_NS5_IJSB_SB_EEEEEENS5_IJNS5_IJNS5_IJSU_SY_EEESX_EEESW_NS5_IJSB_SY_EEEEEEEEEEEvNS4_8identityENS5_IJNS4_18SM100_TMA_2SM_LOADES1I_EEES24_vS25_EENS_8epilogue10collective18CollectiveEpilogueINS29_23Sm100TmaWarpSpecializedILi3ELi2ELi32ELb1ELb0EEEJNS5_IJNSA_ILi128EEESG_SF_EEENS5_IJNSM_IS2E_SC_EENSM_ISN_SC_EEEEENS_10bfloat16_tESL_S2J_SL_NS29_6fusion15FusionCallbacksIS2D_NS2K_17LinearCombinationIS2J_fS2J_fLNS_15FloatRoundStyleE2EEES2F_S2I_JEEENS4_5SM1004TMEM4LOAD26SM100_TMEM_LOAD_32dp32b32xENS4_13SM90_TMA_LOADENS1K_INS1L_ILi2ELi4ELi3EEENS1N_ILi16EEENSM_INS5_IJS1P_SN_EEENS5_IJSN_SC_EEEEEEENS4_39AutoVectorizingCopyWithAssumedAlignmentILi128EEENS4_14SM90_TMA_STOREES30_S32_S32_EEEvvEEEEvNT_6ParamsE) ;  /* 0xffffff6002607950 */ /* 0x000fea0003c3ffff */
        .weak           $__internal_1_$__cuda_sm10x_tcgen05_guardrail_trap_phase_invalid_during_alloc
        .type           $__internal_1_$__cuda_sm10x_tcgen05_guardrail_trap_phase_invalid_during_alloc,@function
        .size           $__internal_1_$__cuda_sm10x_tcgen05_guardrail_trap_phase_invalid_during_alloc,($__internal_2_$__cuda_sm10x_tcgen05_guardrail_trap_unallocated_columns_being_dealloced - $__internal_1_$__cuda_sm10x_tcgen05_guardrail_trap_phase_invalid_during_alloc)
$__internal_1_$__cuda_sm10x_tcgen05_guardrail_trap_phase_invalid_during_alloc:
[----:B------:R-:W-:Y:S05]  /*9e80*/  BPT.TRAP 0x1 ;  /* 0x000000040000795c */ /* 0x000fea0000300000 */
[----:B------:R-:W-:-:S04]  /*9e90*/  MOV R5, 0x0 ;  /* 0x0000000000057802 */ /* 0x000fc80000000f00 */
[----:B------:R-:W-:Y:S05]  /*9ea0*/  RET.REL.NODEC R4 `(_ZN7cutlass13device_kernelINS_4gemm6kernel13GemmUniversalIN4cute5tupleIJiiiiEEENS1_10collective13CollectiveMmaINS1_46MainloopSm100TmaUmmaWarpSpecializedBlockScaledILi9ELi2ELi2ENS5_IJNS4_1CILi2EEESB_NSA_ILi1EEEEEEEENS5_IJNSA_ILi256EEENSA_ILi64EEESF_EEENS5_IJNS_12float_e2m1_tENS_13float_ue8m0_tEEEENS5_IJNS5_IJlSC_lEEENS4_6LayoutINS5_IJNS5_IJNS5_IJNSA_ILi32EEENSA_ILi4EEEEEEiEEESQ_NS5_IJSC_iEEEEEENS5_IJNS5_IJNS5_IJNSA_ILi16EEESO_EEEiEEENS5_IJNS5_IJNSA_ILi0EEESC_EEENSA_ILi512EEEEEENS5_IJSW_iEEEEEEEEEEESK_S13_NS4_8TiledMMAINS4_8MMA_AtomIJNS4_23SM100_MMA_MXF4_2x1SM_SSISI_SI_fSJ_Li256ELi64ELi32ELNS4_4UMMA5MajorE0ELS18_0ELNS17_7ScaleInE0ELS19_0EEEEEENSM_INS5_IJSC_SC_SC_EEENS5_IJSW_SW_SW_EEEEENS5_IJNS4_10UnderscoreES1F_S1F_EEEEENS5_IJNS4_28SM100_TMA_2SM_LOAD_MULTICASTES1I_EEENS5_IJNS4_14ComposedLayoutINS4_7SwizzleILi3ELi4ELi3EEENS4_18smem_ptr_flag_bitsILi4EEENSM_INS5_IJNSA_ILi8EEESF_EEENS5_IJSF_SC_EEEEEEENSM_INS5_IJNS5_IJNS5_IJSP_SC_EEENS5_IJSN_SB_EEEEEESC_NS5_IJSB_SB_EEEEEENS5_IJNS5_IJNS5_IJSU_SY_EEESX_EEESW_NS5_IJSB_SY_EEEEEEEEEEEvNS4_8identityENS5_IJNS4_18SM100_TMA_2SM_LOADES1I_EEES24_vS25_EENS_8epilogue10collective18CollectiveEpilogueINS29_23Sm100TmaWarpSpecializedILi3ELi2ELi32ELb1ELb0EEEJNS5_IJNSA_ILi128EEESG_SF_EEENS5_IJNSM_IS2E_SC_EENSM_ISN_SC_EEEEENS_10bfloat16_tESL_S2J_SL_NS29_6fusion15FusionCallbacksIS2D_NS2K_17LinearCombinationIS2J_fS2J_fLNS_15FloatRoundStyleE2EEES2F_S2I_JEEENS4_5SM1004TMEM4LOAD26SM100_TMEM_LOAD_32dp32b32xENS4_13SM90_TMA_LOADENS1K_INS1L_ILi2ELi4ELi3EEENS1N_ILi16EEENSM_INS5_IJS1P_SN_EEENS5_IJSN_SC_EEEEEEENS4_39AutoVectorizingCopyWithAssumedAlignmentILi128EEENS4_14SM90_TMA_STOREES30_S32_S32_EEEvvEEEEvNT_6ParamsE) ;  /* 0xffffff6004547950 */ /* 0x000fea0003c3ffff */
        .weak           $__internal_2_$__cuda_sm10x_tcgen05_guardrail_trap_unallocated_columns_being_dealloced
        .type           $__internal_2_$__cuda_sm10x_tcgen05_guardrail_trap_unallocated_columns_being_dealloced,@function
        .size           $__internal_2_$__cuda_sm10x_tcgen05_guardrail_trap_unallocated_columns_being_dealloced,(.L_x_191 - $__internal_2_$__cuda_sm10x_tcgen05_guardrail_trap_unallocated_columns_being_dealloced)
$__internal_2_$__cuda_sm10x_tcgen05_guardrail_trap_unallocated_columns_being_dealloced:
[----:B------:R-:W-:Y:S05]  /*9eb0*/  BPT.TRAP 0x1 ;  /* 0x000000040000795c */ /* 0x000fea0000300000 */
[----:B------:R-:W-:-:S04]  /*9ec0*/  HFMA2 R3, -RZ, RZ, 0, 0 ;  /* 0x00000000ff037431 */ /* 0x000fc800000001ff */
[----:B------:R-:W-:Y:S05]  /*9ed0*/  RET.REL.NODEC R2 `(_ZN7cutlass13device_kernelINS_4gemm6kernel13GemmUniversalIN4cute5tupleIJiiiiEEENS1_10collective13CollectiveMmaINS1_46MainloopSm100TmaUmmaWarpSpecializedBlockScaledILi9ELi2ELi2ENS5_IJNS4_1CILi2EEESB_NSA_ILi1EEEEEEEENS5_IJNSA_ILi256EEENSA_ILi64EEESF_EEENS5_IJNS_12float_e2m1_tENS_13float_ue8m0_tEEEENS5_IJNS5_IJlSC_lEEENS4_6LayoutINS5_IJNS5_IJNS5_IJNSA_ILi32EEENSA_ILi4EEEEEEiEEESQ_NS5_IJSC_iEEEEEENS5_IJNS5_IJNS5_IJNSA_ILi16EEESO_EEEiEEENS5_IJNS5_IJNSA_ILi0EEESC_EEENSA_ILi512EEEEEENS5_IJSW_iEEEEEEEEEEESK_S13_NS4_8TiledMMAINS4_8MMA_AtomIJNS4_23SM100_MMA_MXF4_2x1SM_SSISI_SI_fSJ_Li256ELi64ELi32ELNS4_4UMMA5MajorE0ELS18_0ELNS17_7ScaleInE0ELS19_0EEEEEENSM_INS5_IJSC_SC_SC_EEENS5_IJSW_SW_SW_EEEEENS5_IJNS4_10UnderscoreES1F_S1F_EEEEENS5_IJNS4_28SM100_TMA_2SM_LOAD_MULTICASTES1I_EEENS5_IJNS4_14ComposedLayoutINS4_7SwizzleILi3ELi4ELi3EEENS4_18smem_ptr_flag_bitsILi4EEENSM_INS5_IJNSA_ILi8EEESF_EEENS5_IJSF_SC_EEEEEEENSM_INS5_IJNS5_IJNS5_IJSP_SC_EEENS5_IJSN_SB_EEEEEESC_NS5_IJSB_SB_EEEEEENS5_IJNS5_IJNS5_IJSU_SY_EEESX_EEESW_NS5_IJSB_SY_EEEEEEEEEEEvNS4_8identityENS5_IJNS4_18SM100_TMA_2SM_LOADES1I_EEES24_vS25_EENS_8epilogue10collective18CollectiveEpilogueINS29_23Sm100TmaWarpSpecializedILi3ELi2ELi32ELb1ELb0EEEJNS5_IJNSA_ILi128EEESG_SF_EEENS5_IJNSM_IS2E_SC_EENSM_ISN_SC_EEEEENS_10bfloat16_tESL_S2J_SL_NS29_6fusion15FusionCallbacksIS2D_NS2K_17LinearCombinationIS2J_fS2J_fLNS_15FloatRoundStyleE2EEES2F_S2I_JEEENS4_5SM1004TMEM4LOAD26SM100_TMEM_LOAD_32dp32b32xENS4_13SM90_TMA_LOADENS1K_INS1L_ILi2ELi4ELi3EEENS1N_ILi16EEENSM_INS5_IJS1P_SN_EEENS5_IJSN_SC_EEEEEEENS4_39AutoVectorizingCopyWithAssumedAlignmentILi128EEENS4_14SM90_TMA_STOREES30_S32_S32_EEEvvEEEEvNT_6ParamsE) ;  /* 0xffffff6002487950 */ /* 0x000fea0003c3ffff */
.L_x_190:
[----:B------:R-:W-:-:S00]  /*9ee0*/  BRA `(.L_x_190) ;  /* 0xfffffffc00fc7947 */ /* 0x000fc0000383ffff */
[----:B------:R-:W-:-:S00]  /*9ef0*/  NOP ;  /* 0x0000000000007918 */ /* 0x000fc00000000000 */
        /* <DEDUP_REMOVED lines=8> */
.L_x_191:


//--------------------- .nv.global.init           --------------------------
	.section	.nv.global.init,"aw",@progbits
.nv.global.init:
	.type		$str$29,@object
	.size		$str$29,($str$30 - $str$29)
$str$29:
        /*0000*/ 	.byte	0x28, 0x61, 0x64, 0x64, 0x72, 0x65, 0x73, 0x73, 0x20, 0x26, 0x20, 0x6d, 0x61, 0x73, 0x6b, 0x29
        /*0010*/ 	.byte	0x20, 0x3d, 0x3d, 0x20, 0x30, 0x00
	.type		$str$30,@object
	.size		$str$30,($str$26 - $str$30)
$str$30:
        /*0016*/ 	.byte	0x2f, 0x74, 0x6d, 0x70, 0x2f, 0x63, 0x75, 0x74, 0x6c, 0x61, 0x73, 0x73, 0x5f, 0x73, 0x77, 0x65
        /*0026*/ 	.byte	0x65, 0x70, 0x5f, 0x73, 0x72, 0x63, 0x2f, 0x69, 0x6e, 0x63, 0x6c, 0x75, 0x64, 0x65, 0x2f, 0x63
        /*0036*/ 	.byte	0x75, 0x74, 0x65, 0x2f, 0x70, 0x6f, 0x69, 0x6e, 0x74, 0x65, 0x72, 0x5f, 0x66, 0x6c, 0x61, 0x67
        /*0046*/ 	.byte	0x67, 0x65, 0x64, 0x2e, 0x68, 0x70, 0x70, 0x00
	.type		$str$26,@object
	.size		$str$26,($str$25 - $str$26)
$str$26:
        /*004e*/ 	.byte	0x2f, 0x74, 0x6d, 0x70, 0x2f, 0x63, 0x75, 0x74, 0x6c, 0x61, 0x73, 0x73, 0x5f, 0x73, 0x77, 0x65
        /*005e*/ 	.byte	0x65, 0x70, 0x5f, 0x73, 0x72, 0x63, 0x2f, 0x69, 0x6e, 0x63, 0x6c, 0x75, 0x64, 0x65, 0x2f, 0x63
        /*006e*/ 	.byte	0x75, 0x74, 0x65, 0x2f, 0x61, 0x74, 0x6f, 0x6d, 0x2f, 0x63, 0x6f, 0x70, 0x79, 0x5f, 0x74, 0x72
        /*007e*/ 	.byte	0x61, 0x69, 0x74, 0x73, 0x5f, 0x73, 0x6d, 0x31, 0x30, 0x30, 0x2e, 0x68, 0x70, 0x70, 0x00
	.type		$str$25,@object
	.size		$str$25,(__unnamed_1 - $str$25)
$str$25:
        /*008d*/ 	.byte	0x28, 0x28, 0x75, 0x69, 0x6e, 0x74, 0x33, 0x32, 0x5f, 0x74, 0x28, 0x74, 0x68, 0x72, 0x65, 0x61
        /*009d*/ 	.byte	0x64, 0x49, 0x64, 0x78, 0x2e, 0x78, 0x29, 0x20, 0x2f, 0x20, 0x33, 0x32, 0x29, 0x20, 0x25, 0x20
        /*00ad*/ 	.byte	0x34, 0x29, 0x20, 0x3d, 0x3d, 0x20, 0x28, 0x28, 0x28, 0x74, 0x6d, 0x65, 0x6d, 0x5f, 0x61, 0x64
        /*00bd*/ 	.byte	0x64, 0x72, 0x20, 0x3e, 0x3e, 0x20, 0x31, 0x36, 0x29, 0x20, 0x2f, 0x20, 0x33, 0x32, 0x29, 0x20
        /*00cd*/ 	.byte	0x25, 0x20, 0x34, 0x29, 0x00
	.type		__unnamed_1,@object
	.size		__unnamed_1,(__unnamed_2 - __unnamed_1)
__unnamed_1:
        /*00d2*/ 	.byte	0x61, 0x75, 0x74, 0x6f, 0x20, 0x63, 0x75, 0x74, 0x65, 0x3a, 0x3a, 0x61, 0x73, 0x5f, 0x70, 0x6f
        /* <DEDUP_REMOVED lines=24> */
        /*0262*/ 	.byte	0x34, 0x30, 0x39, 0x36, 0x3e, 0x3e, 0x3e, 0x3e, 0x5d, 0x00
	.type		__unnamed_2,@object
	.size		__unnamed_2,(.L_2 - __unnamed_2)
__unnamed_2:
        /* <DEDUP_REMOVED lines=42> */
        /*050c*/ 	.byte	0x3e, 0x3e, 0x5d, 0x00
.L_2:


//--------------------- .nv.shared._ZN7cutlass13device_kernelINS_4gemm6kernel13GemmUniversalIN4cute5tupleIJiiiiEEENS1_10collective13CollectiveMmaINS1_46MainloopSm100TmaUmmaWarpSpecializedBlockScaledILi9ELi2ELi2ENS5_IJNS4_1CILi2EEESB_NSA_ILi1EEEEEEEENS5_IJNSA_ILi256EEENSA_ILi64EEESF_EEENS5_IJNS_12float_e2m1_tENS_13float_ue8m0_tEEEENS5_IJNS5_IJlSC_lEEENS4_6LayoutINS5_IJNS5_IJNS5_IJNSA_ILi32EEENSA_ILi4EEEEEEiEEESQ_NS5_IJSC_iEEEEEENS5_IJNS5_IJNS5_IJNSA_ILi16EEESO_EEEiEEENS5_IJNS5_IJNSA_ILi0EEESC_EEENSA_ILi512EEEEEENS5_IJSW_iEEEEEEEEEEESK_S13_NS4_8TiledMMAINS4_8MMA_AtomIJNS4_23SM100_MMA_MXF4_2x1SM_SSISI_SI_fSJ_Li256ELi64ELi32ELNS4_4UMMA5MajorE0ELS18_0ELNS17_7ScaleInE0ELS19_0EEEEEENSM_INS5_IJSC_SC_SC_EEENS5_IJSW_SW_SW_EEEEENS5_IJNS4_10UnderscoreES1F_S1F_EEEEENS5_IJNS4_28SM100_TMA_2SM_LOAD_MULTICASTES1I_EEENS5_IJNS4_14ComposedLayoutINS4_7SwizzleILi3ELi4ELi3EEENS4_18smem_ptr_flag_bitsILi4EEENSM_INS5_IJNSA_ILi8EEESF_EEENS5_IJSF_SC_EEEEEEENSM_INS5_IJNS5_IJNS5_IJSP_SC_EEENS5_IJSN_SB_EEEEEESC_NS5_IJSB_SB_EEEEEENS5_IJNS5_IJNS5_IJSU_SY_EEESX_EEESW_NS5_IJSB_SY_EEEEEEEEEEEvNS4_8identityENS5_IJNS4_18SM100_TMA_2SM_LOADES1I_EEES24_vS25_EENS_8epilogue10collective18CollectiveEpilogueINS29_23Sm100TmaWarpSpecializedILi3ELi2ELi32ELb1ELb0EEEJNS5_IJNSA_ILi128EEESG_SF_EEENS5_IJNSM_IS2E_SC_EENSM_ISN_SC_EEEEENS_10bfloat16_tESL_S2J_SL_NS29_6fusion15FusionCallbacksIS2D_NS2K_17LinearCombinationIS2J_fS2J_fLNS_15FloatRoundStyleE2EEES2F_S2I_JEEENS4_5SM1004TMEM4LOAD26SM100_TMEM_LOAD_32dp32b32xENS4_13SM90_TMA_LOADENS1K_INS1L_ILi2ELi4ELi3EEENS1N_ILi16EEENSM_INS5_IJS1P_SN_EEENS5_IJSN_SC_EEEEEEENS4_39AutoVectorizingCopyWithAssumedAlignmentILi128EEENS4_14SM90_TMA_STOREES30_S32_S32_EEEvvEEEEvNT_6ParamsE --------------------------
	.section	.nv.shared._ZN7cutlass13device_kernelINS_4gemm6kernel13GemmUniversalIN4cute5tupleIJiiiiEEENS1_10collective13CollectiveMmaINS1_46MainloopSm100TmaUmmaWarpSpecializedBlockScaledILi9ELi2ELi2ENS5_IJNS4_1CILi2EEESB_NSA_ILi1EEEEEEEENS5_IJNSA_ILi256EEENSA_ILi64EEESF_EEENS5_IJNS_12float_e2m1_tENS_13float_ue8m0_tEEEENS5_IJNS5_IJlSC_lEEENS4_6LayoutINS5_IJNS5_IJNS5_IJNSA_ILi32EEENSA_ILi4EEEEEEiEEESQ_NS5_IJSC_iEEEEEENS5_IJNS5_IJNS5_IJNSA_ILi16EEESO_EEEiEEENS5_IJNS5_IJNSA_ILi0EEESC_EEENSA_ILi512EEEEEENS5_IJSW_iEEEEEEEEEEESK_S13_NS4_8TiledMMAINS4_8MMA_AtomIJNS4_23SM100_MMA_MXF4_2x1SM_SSISI_SI_fSJ_Li256ELi64ELi32ELNS4_4UMMA5MajorE0ELS18_0ELNS17_7ScaleInE0ELS19_0EEEEEENSM_INS5_IJSC_SC_SC_EEENS5_IJSW_SW_SW_EEEEENS5_IJNS4_10UnderscoreES1F_S1F_EEEEENS5_IJNS4_28SM100_TMA_2SM_LOAD_MULTICASTES1I_EEENS5_IJNS4_14ComposedLayoutINS4_7SwizzleILi3ELi4ELi3EEENS4_18smem_ptr_flag_bitsILi4EEENSM_INS5_IJNSA_ILi8EEESF_EEENS5_IJSF_SC_EEEEEEENSM_INS5_IJNS5_IJNS5_IJSP_SC_EEENS5_IJSN_SB_EEEEEESC_NS5_IJSB_SB_EEEEEENS5_IJNS5_IJNS5_IJSU_SY_EEESX_EEESW_NS5_IJSB_SY_EEEEEEEEEEEvNS4_8identityENS5_IJNS4_18SM100_TMA_2SM_LOADES1I_EEES24_vS25_EENS_8epilogue10collective18CollectiveEpilogueINS29_23Sm100TmaWarpSpecializedILi3ELi2ELi32ELb1ELb0EEEJNS5_IJNSA_ILi128EEESG_SF_EEENS5_IJNSM_IS2E_SC_EENSM_ISN_SC_EEEEENS_10bfloat16_tESL_S2J_SL_NS29_6fusion15FusionCallbacksIS2D_NS2K_17LinearCombinationIS2J_fS2J_fLNS_15FloatRoundStyleE2EEES2F_S2I_JEEENS4_5SM1004TMEM4LOAD26SM100_TMEM_LOAD_32dp32b32xENS4_13SM90_TMA_LOADENS1K_INS1L_ILi2ELi4ELi3EEENS1N_ILi16EEENSM_INS5_IJS1P_SN_EEENS5_IJSN_SC_EEEEEEENS4_39AutoVectorizingCopyWithAssumedAlignmentILi128EEENS4_14SM90_TMA_STOREES30_S32_S32_EEEvvEEEEvNT_6ParamsE,"aw",@nobits
	.sectionflags	@""
	.align	16
	.zero		1024


//--------------------- .nv.shared.reserved.0     --------------------------
	.section	.nv.shared.reserved.0,"aw",@nobits
	.weak		__nv_reservedSMEM_offset_0_alias
	.size		__nv_reservedSMEM_offset_0_alias, 0, 64
	.other		__nv_reservedSMEM_offset_0_alias,@"STO_CUDA_RESERVED_SHARED STV_DEFAULT"
__nv_reservedSMEM_offset_0_alias:
	.zero		0
.nv.shared.reserved.0:
	.zero		64
	.weak		__nv_reservedSMEM_tcgen05_partition
	.type		__nv_reservedSMEM_tcgen05_partition,@object
	.size		__nv_reservedSMEM_tcgen05_partition,(.L_0 - __nv_reservedSMEM_tcgen05_partition)
__nv_reservedSMEM_tcgen05_partition:
	.zero		32
.L_0:


//--------------------- .nv.global                --------------------------
	.section	.nv.global,"aw",@nobits
.nv.global:
	.type		_ZN40_INTERNAL_5174fcae_4_k_cu_8283a961_319414cute1_E,@object
	.size		_ZN40_INTERNAL_5174fcae_4_k_cu_8283a961_319414cute1_E,(_ZN40_INTERNAL_5174fcae_4_k_cu_8283a961_319414cuda3std3__45__cpo6cbeginE - _ZN40_INTERNAL_5174fcae_4_k_cu_8283a961_319414cute1_E)
_ZN40_INTERNAL_5174fcae_4_k_cu_8283a961_319414cute1_E:
	.zero		1
	.type		_ZN40_INTERNAL_5174fcae_4_k_cu_8283a961_319414cuda3std3__45__cpo6cbeginE,@object
	.size		_ZN40_INTERNAL_5174fcae_4_k_cu_8283a961_319414cuda3std3__45__cpo6cbeginE,(_ZN40_INTERNAL_5174fcae_4_k_cu_8283a961_319414cuda3std3__48in_placeE - _ZN40_INTERNAL_5174fcae_4_k_cu_8283a961_319414cuda3std3__45__cpo6cbeginE)
_ZN40_INTERNAL_5174fcae_4_k_cu_8283a961_319414cuda3std3__45__cpo6cbeginE:
	.zero		1
	.type		_ZN40_INTERNAL_5174fcae_4_k_cu_8283a961_319414cuda3std3__48in_placeE,@object
	.size		_ZN40_INTERNAL_5174fcae_4_k_cu_8283a961_319414cuda3std3__48in_placeE,(_ZN40_INTERNAL_5174fcae_4_k_cu_8283a961_319414cuda3std6ranges3__45__cpo9iter_moveE - _ZN40_INTERNAL_5174fcae_4_k_cu_8283a961_319414cuda3std3__48in_placeE)
_ZN40_INTERNAL_5174fcae_4_k_cu_8283a961_319414cuda3std3__48in_placeE:
	.zero		1
	.type		_ZN40_INTERNAL_5174fcae_4_k_cu_8283a961_319414cuda3std6ranges3__45__cpo9iter_moveE,@object
	.size		_ZN40_INTERNAL_5174fcae_4_k_cu_8283a961_319414cuda3std6ranges3__45__cpo9iter_moveE,(_ZN40_INTERNAL_5174fcae_4_k_cu_8283a961_319414cuda3std3__45__cpo5beginE - _ZN40_INTERNAL_5174fcae_4_k_cu_8283a961_319414cuda3std6ranges3__45__cpo9iter_moveE)
_ZN40_INTERNAL_5174fcae_4_k_cu_8283a961_319414cuda3std6ranges3__45__cpo9iter_moveE:
	.zero		1
	.type		_ZN40_INTERNAL_5174fcae_4_k_cu_8283a961_319414cuda3std3__45__cpo5beginE,@object
	.size		_ZN40_INTERNAL_5174fcae_4_k_cu_8283a961_319414cuda3std3__45__cpo5beginE,(_ZN40_INTERNAL_5174fcae_4_k_cu_8283a961_319414cuda3std3__442_GLOBAL__N__5174fcae_4_k_cu_8283a961_319416ignoreE - _ZN40_INTERNAL_5174fcae_4_k_cu_8283a961_319414cuda3std3__45__cpo5beginE)
_ZN40_INTERNAL_5174fcae_4_k_cu_8283a961_319414cuda3std3__45__cpo5beginE:
	.zero		1
	.type		_ZN40_INTERNAL_5174fcae_4_k_cu_8283a961_319414cuda3std3__442_GLOBAL__N__5174fcae_4_k_cu_8283a961_319416ignoreE,@object
	.size		_ZN40_INTERNAL_5174fcae_4_k_cu_8283a961_319414cuda3std3__442_GLOBAL__N__5174fcae_4_k_cu_8283a961_319416ignoreE,(_ZN40_INTERNAL_5174fcae_4_k_cu_8283a961_319414cute7productE - _ZN40_INTERNAL_5174fcae_4_k_cu_8283a961_319414cuda3std3__442_GLOBAL__N__5174fcae_4_k_cu_8283a961_319416ignoreE)
_ZN40_INTERNAL_5174fcae_4_k_cu_8283a961_319414cuda3std3__442_GLOBAL__N__5174fcae_4_k_cu_8283a961_319416ignoreE:
	.zero		1
	.type		_ZN40_INTERNAL_5174fcae_4_k_cu_8283a961_319414cute7productE,@object
	.size		_ZN40_INTERNAL_5174fcae_4_k_cu_8283a961_319414cute7productE,(_ZN40_INTERNAL_5174fcae_4_k_cu_8283a961_319414cuda3std3__45__cpo3endE - _ZN40_INTERNAL_5174fcae_4_k_cu_8283a961_319414cute7productE)
_ZN40_INTERNAL_5174fcae_4_k_cu_8283a961_319414cute7productE:
	.zero		1
	.type		_ZN40_INTERNAL_5174fcae_4_k_cu_8283a961_319414cuda3std3__45__cpo3endE,@object
	.size		_ZN40_INTERNAL_5174fcae_4_k_cu_8283a961_319414cuda3std3__45__cpo3endE,(_ZN40_INTERNAL_5174fcae_4_k_cu_8283a961_319414cuda3std3__419piecewise_constructE - _ZN40_INTERNAL_5174fcae_4_k_cu_8283a961_319414cuda3std3__45__cpo3endE)
_ZN40_INTERNAL_5174fcae_4_k_cu_8283a961_319414cuda3std3__45__cpo3endE:
	.zero		1
	.type		_ZN40_INTERNAL_5174fcae_4_k_cu_8283a961_319414cuda3std3__419piecewise_constructE,@object
	.size		_ZN40_INTERNAL_5174fcae_4_k_cu_8283a961_319414cuda3std3__419piecewise_constructE,(_ZN40_INTERNAL_5174fcae_4_k_cu_8283a961_319414cuda3std3__45__cpo4cendE - _ZN40_INTERNAL_5174fcae_4_k_cu_8283a961_319414cuda3std3__419piecewise_constructE)
_ZN40_INTERNAL_5174fcae_4_k_cu_8283a961_319414cuda3std3__419piecewise_constructE:
	.zero		1
	.type		_ZN40_INTERNAL_5174fcae_4_k_cu_8283a961_319414cuda3std3__45__cpo4cendE,@object
	.size		_ZN40_INTERNAL_5174fcae_4_k_cu_8283a961_319414cuda3std3__45__cpo4cendE,(_ZN40_INTERNAL_5174fcae_4_k_cu_8283a961_319414cuda3std6ranges3__45__cpo4swapE - _ZN40_INTERNAL_5174fcae_4_k_cu_8283a961_319414cuda3std3__45__cpo4cendE)
_ZN40_INTERNAL_5174fcae_4_k_cu_8283a961_319414cuda3std3__45__cpo4cendE:
	.zero		1
	.type		_ZN40_INTERNAL_5174fcae_4_k_cu_8283a961_319414cuda3std6ranges3__45__cpo4swapE,@object
	.size		_ZN40_INTERNAL_5174fcae_4_k_cu_8283a961_319414cuda3std6ranges3__45__cpo4swapE,(.L_10 - _ZN40_INTERNAL_5174fcae_4_k_cu_8283a961_319414cuda3std6ranges3__45__cpo4swapE)
_ZN40_INTERNAL_5174fcae_4_k_cu_8283a961_319414cuda3std6ranges3__45__cpo4swapE:
	.zero		1
.L_10:


//--------------------- .nv.constant0._ZN7cutlass13device_kernelINS_4gemm6kernel13GemmUniversalIN4cute5tupleIJiiiiEEENS1_10collective13CollectiveMmaINS1_46MainloopSm100TmaUmmaWarpSpecializedBlockScaledILi9ELi2ELi2ENS5_IJNS4_1CILi2EEESB_NSA_ILi1EEEEEEEENS5_IJNSA_ILi256EEENSA_ILi64EEESF_EEENS5_IJNS_12float_e2m1_tENS_13float_ue8m0_tEEEENS5_IJNS5_IJlSC_lEEENS4_6LayoutINS5_IJNS5_IJNS5_IJNSA_ILi32EEENSA_ILi4EEEEEEiEEESQ_NS5_IJSC_iEEEEEENS5_IJNS5_IJNS5_IJNSA_ILi16EEESO_EEEiEEENS5_IJNS5_IJNSA_ILi0EEESC_EEENSA_ILi512EEEEEENS5_IJSW_iEEEEEEEEEEESK_S13_NS4_8TiledMMAINS4_8MMA_AtomIJNS4_23SM100_MMA_MXF4_2x1SM_SSISI_SI_fSJ_Li256ELi64ELi32ELNS4_4UMMA5MajorE0ELS18_0ELNS17_7ScaleInE0ELS19_0EEEEEENSM_INS5_IJSC_SC_SC_EEENS5_IJSW_SW_SW_EEEEENS5_IJNS4_10UnderscoreES1F_S1F_EEEEENS5_IJNS4_28SM100_TMA_2SM_LOAD_MULTICASTES1I_EEENS5_IJNS4_14ComposedLayoutINS4_7SwizzleILi3ELi4ELi3EEENS4_18smem_ptr_flag_bitsILi4EEENSM_INS5_IJNSA_ILi8EEESF_EEENS5_IJSF_SC_EEEEEEENSM_INS5_IJNS5_IJNS5_IJSP_SC_EEENS5_IJSN_SB_EEEEEESC_NS5_IJSB_SB_EEEEEENS5_IJNS5_IJNS5_IJSU_SY_EEESX_EEESW_NS5_IJSB_SY_EEEEEEEEEEEvNS4_8identityENS5_IJNS4_18SM100_TMA_2SM_LOADES1I_EEES24_vS25_EENS_8epilogue10collective18CollectiveEpilogueINS29_23Sm100TmaWarpSpecializedILi3ELi2ELi32ELb1ELb0EEEJNS5_IJNSA_ILi128EEESG_SF_EEENS5_IJNSM_IS2E_SC_EENSM_ISN_SC_EEEEENS_10bfloat16_tESL_S2J_SL_NS29_6fusion15FusionCallbacksIS2D_NS2K_17LinearCombinationIS2J_fS2J_fLNS_15FloatRoundStyleE2EEES2F_S2I_JEEENS4_5SM1004TMEM4LOAD26SM100_TMEM_LOAD_32dp32b32xENS4_13SM90_TMA_LOADENS1K_INS1L_ILi2ELi4ELi3EEENS1N_ILi16EEENSM_INS5_IJS1P_SN_EEENS5_IJSN_SC_EEEEEEENS4_39AutoVectorizingCopyWithAssumedAlignmentILi128EEENS4_14SM90_TMA_STOREES30_S32_S32_EEEvvEEEEvNT_6ParamsE --------------------------
	.section	.nv.constant0._ZN7cutlass13device_kernelINS_4gemm6kernel13GemmUniversalIN4cute5tupleIJiiiiEEENS1_10collective13CollectiveMmaINS1_46MainloopSm100TmaUmmaWarpSpecializedBlockScaledILi9ELi2ELi2ENS5_IJNS4_1CILi2EEESB_NSA_ILi1EEEEEEEENS5_IJNSA_ILi256EEENSA_ILi64EEESF_EEENS5_IJNS_12float_e2m1_tENS_13float_ue8m0_tEEEENS5_IJNS5_IJlSC_lEEENS4_6LayoutINS5_IJNS5_IJNS5_IJNSA_ILi32EEENSA_ILi4EEEEEEiEEESQ_NS5_IJSC_iEEEEEENS5_IJNS5_IJNS5_IJNSA_ILi16EEESO_EEEiEEENS5_IJNS5_IJNSA_ILi0EEESC_EEENSA_ILi512EEEEEENS5_IJSW_iEEEEEEEEEEESK_S13_NS4_8TiledMMAINS4_8MMA_AtomIJNS4_23SM100_MMA_MXF4_2x1SM_SSISI_SI_fSJ_Li256ELi64ELi32ELNS4_4UMMA5MajorE0ELS18_0ELNS17_7ScaleInE0ELS19_0EEEEEENSM_INS5_IJSC_SC_SC_EEENS5_IJSW_SW_SW_EEEEENS5_IJNS4_10UnderscoreES1F_S1F_EEEEENS5_IJNS4_28SM100_TMA_2SM_LOAD_MULTICASTES1I_EEENS5_IJNS4_14ComposedLayoutINS4_7SwizzleILi3ELi4ELi3EEENS4_18smem_ptr_flag_bitsILi4EEENSM_INS5_IJNSA_ILi8EEESF_EEENS5_IJSF_SC_EEEEEEENSM_INS5_IJNS5_IJNS5_IJSP_SC_EEENS5_IJSN_SB_EEEEEESC_NS5_IJSB_SB_EEEEEENS5_IJNS5_IJNS5_IJSU_SY_EEESX_EEESW_NS5_IJSB_SY_EEEEEEEEEEEvNS4_8identityENS5_IJNS4_18SM100_TMA_2SM_LOADES1I_EEES24_vS25_EENS_8epilogue10collective18CollectiveEpilogueINS29_23Sm100TmaWarpSpecializedILi3ELi2ELi32ELb1ELb0EEEJNS5_IJNSA_ILi128EEESG_SF_EEENS5_IJNSM_IS2E_SC_EENSM_ISN_SC_EEEEENS_10bfloat16_tESL_S2J_SL_NS29_6fusion15FusionCallbacksIS2D_NS2K_17LinearCombinationIS2J_fS2J_fLNS_15FloatRoundStyleE2EEES2F_S2I_JEEENS4_5SM1004TMEM4LOAD26SM100_TMEM_LOAD_32dp32b32xENS4_13SM90_TMA_LOADENS1K_INS1L_ILi2ELi4ELi3EEENS1N_ILi16EEENSM_INS5_IJS1P_SN_EEENS5_IJSN_SC_EEEEEEENS4_39AutoVectorizingCopyWithAssumedAlignmentILi128EEENS4_14SM90_TMA_STOREES30_S32_S32_EEEvvEEEEvNT_6ParamsE,"a",@progbits
	.sectionflags	@""
	.align	4
.nv.constant0._ZN7cutlass13device_kernelINS_4gemm6kernel13GemmUniversalIN4cute5tupleIJiiiiEEENS1_10collective13CollectiveMmaINS1_46MainloopSm100TmaUmmaWarpSpecializedBlockScaledILi9ELi2ELi2ENS5_IJNS4_1CILi2EEESB_NSA_ILi1EEEEEEEENS5_IJNSA_ILi256EEENSA_ILi64EEESF_EEENS5_IJNS_12float_e2m1_tENS_13float_ue8m0_tEEEENS5_IJNS5_IJlSC_lEEENS4_6LayoutINS5_IJNS5_IJNS5_IJNSA_ILi32EEENSA_ILi4EEEEEEiEEESQ_NS5_IJSC_iEEEEEENS5_IJNS5_IJNS5_IJNSA_ILi16EEESO_EEEiEEENS5_IJNS5_IJNSA_ILi0EEESC_EEENSA_ILi512EEEEEENS5_IJSW_iEEEEEEEEEEESK_S13_NS4_8TiledMMAINS4_8MMA_AtomIJNS4_23SM100_MMA_MXF4_2x1SM_SSISI_SI_fSJ_Li256ELi64ELi32ELNS4_4UMMA5MajorE0ELS18_0ELNS17_7ScaleInE0ELS19_0EEEEEENSM_INS5_IJSC_SC_SC_EEENS5_IJSW_SW_SW_EEEEENS5_IJNS4_10UnderscoreES1F_S1F_EEEEENS5_IJNS4_28SM100_TMA_2SM_LOAD_MULTICASTES1I_EEENS5_IJNS4_14ComposedLayoutINS4_7SwizzleILi3ELi4ELi3EEENS4_18smem_ptr_flag_bitsILi4EEENSM_INS5_IJNSA_ILi8EEESF_EEENS5_IJSF_SC_EEEEEEENSM_INS5_IJNS5_IJNS5_IJSP_SC_EEENS5_IJSN_SB_EEEEEESC_NS5_IJSB_SB_EEEEEENS5_IJNS5_IJNS5_IJSU_SY_EEESX_EEESW_NS5_IJSB_SY_EEEEEEEEEEEvNS4_8identityENS5_IJNS4_18SM100_TMA_2SM_LOADES1I_EEES24_vS25_EENS_8epilogue10collective18CollectiveEpilogueINS29_23Sm100TmaWarpSpecializedILi3ELi2ELi32ELb1ELb0EEEJNS5_IJNSA_ILi128EEESG_SF_EEENS5_IJNSM_IS2E_SC_EENSM_ISN_SC_EEEEENS_10bfloat16_tESL_S2J_SL_NS29_6fusion15FusionCallbacksIS2D_NS2K_17LinearCombinationIS2J_fS2J_fLNS_15FloatRoundStyleE2EEES2F_S2I_JEEENS4_5SM1004TMEM4LOAD26SM100_TMEM_LOAD_32dp32b32xENS4_13SM90_TMA_LOADENS1K_INS1L_ILi2ELi4ELi3EEENS1N_ILi16EEENSM_INS5_IJS1P_SN_EEENS5_IJSN_SC_EEEEEEENS4_39AutoVectorizingCopyWithAssumedAlignmentILi128EEENS4_14SM90_TMA_STOREES30_S32_S32_EEEvvEEEEvNT_6ParamsE:
	.zero		3968


//--------------------- SYMBOLS --------------------------

	.type		.nv.reservedSmem.offset0,@object
	.size		.nv.reservedSmem.offset0,0x4
	.type		.nv.reservedSmem.cap,@object
	.size		.nv.reservedSmem.cap,0x4
	.type		__assertfail,@function
